// auto-generated by cutlass_sweep.gemm — config: {"arch": "sm_90", "cluster_m": 4, "cluster_n": 4, "dtype": "fp32", "dtype_b": "fp32", "layout": "nt", "stages": 0, "tile_k": 64, "tile_m": 64, "tile_n": 256}
#include "cutlass/cutlass.h"
#include "cutlass/gemm/collective/collective_builder.hpp"
#include "cutlass/gemm/device/gemm_universal_adapter.h"
#include "cutlass/gemm/kernel/gemm_universal.hpp"
#include "cutlass/epilogue/collective/collective_builder.hpp"

using ElemA = float;
using ElemB = float;
using ElemCD = float;
using Acc  = float;
using TileShape    = cute::Shape<cute::_64, cute::_256, cute::_64>;
using ClusterShape = cute::Shape<cute::_4, cute::_4, cute::_1>;

using CollectiveEpilogue = typename cutlass::epilogue::collective::CollectiveBuilder<
    cutlass::arch::Sm90, cutlass::arch::OpClassTensorOp,
    TileShape, ClusterShape,
    cutlass::epilogue::collective::EpilogueTileAuto,
    Acc, Acc,
    ElemCD, cutlass::layout::RowMajor, 128 / cutlass::sizeof_bits<ElemCD>::value,
    ElemCD, cutlass::layout::RowMajor, 128 / cutlass::sizeof_bits<ElemCD>::value,
    cutlass::epilogue::collective::EpilogueScheduleAuto
  >::CollectiveOp;

using CollectiveMainloop = typename cutlass::gemm::collective::CollectiveBuilder<
    cutlass::arch::Sm90, cutlass::arch::OpClassTensorOp,
    ElemA, cutlass::layout::RowMajor, 128 / cutlass::sizeof_bits<ElemA>::value,
    ElemB, cutlass::layout::ColumnMajor, 128 / cutlass::sizeof_bits<ElemB>::value,
    Acc,
    TileShape, ClusterShape,
    cutlass::gemm::collective::StageCountAutoCarveout<static_cast<int>(sizeof(typename CollectiveEpilogue::SharedStorage))>,
    cutlass::gemm::collective::KernelScheduleAuto
  >::CollectiveOp;

using GemmKernel = cutlass::gemm::kernel::GemmUniversal<
    cute::Shape<int,int,int,int>,
    CollectiveMainloop,
    CollectiveEpilogue
>;
using Gemm = cutlass::gemm::device::GemmUniversalAdapter<GemmKernel>;

// Force the device kernel symbol into the cubin without needing a host main.
auto* _anchor = &cutlass::device_kernel<GemmKernel>;


// ===== COMPILED SASS (sm_90a) =====

	.target	sm_90a

	.elftype	@"ET_EXEC"


//--------------------- .note.nv.tkinfo           --------------------------
	.section	.note.nv.tkinfo,"",@"SHT_NOTE"
	.sectionflags	@"SHF_NOTE_NV_TKINFO"
	.tkinfo
        /*0018*/ 	.word	0x00000002
        /*0030*/ 	.string	""
        /*0030*/ 	.string	"ptxas"
        /*0030*/ 	.string	"Cuda compilation tools, release 13.0, V13.0.88"
        /*0030*/ 	.string	"Build cuda_13.0.r13.0/compiler.36424714_0"
        /*0030*/ 	.string	"-arch sm_90a -m 64 "



//--------------------- .note.nv.cuinfo           --------------------------
	.section	.note.nv.cuinfo,"",@"SHT_NOTE"
	.sectionflags	@"SHF_NOTE_NV_CUINFO"
        /*0018*/ 	.short	0x0002
        /*001a*/ 	.short	0x005a
        /*001c*/ 	.short	0x0082
	.zero		2


//--------------------- .nv.info                  --------------------------
	.section	.nv.info,"",@"SHT_CUDA_INFO"
	.align	4


	//----- nvinfo : EIATTR_REGCOUNT
	.align		4
        /*0000*/ 	.byte	0x04, 0x2f
        /*0002*/ 	.short	(.L_15 - .L_14)
	.align		4
.L_14:
        /*0004*/ 	.word	index@(_ZN7cutlass13device_kernelINS_4gemm6kernel13GemmUniversalIN4cute5tupleIJiiiiEEENS1_10collective13CollectiveMmaINS1_34MainloopSm90TmaGmmaWarpSpecializedILi2ENS5_IJNS4_1CILi4EEESB_NSA_ILi1EEEEEENS1_32KernelTmaWarpSpecializedPingpongEEENS5_IJNSA_ILi64EEENSA_ILi256EEESG_EEEfNS5_IJlSC_lEEEfSJ_NS4_8TiledMMAINS4_8MMA_AtomIJNS4_4SM904GMMA30MMA_64x256x8_F32TF32TF32_SS_TNILNSN_7ScaleInE1ELSP_1EEEEEENS4_6LayoutINS5_IJSC_SC_SC_EEENS5_IJNSA_ILi0EEESU_SU_EEEEENS5_IJNS4_10UnderscoreESX_SX_EEEEENS4_23SM90_TMA_LOAD_MULTICASTENS4_14ComposedLayoutINS4_7SwizzleILi3ELi4ELi3EEENS4_18smem_ptr_flag_bitsILi32EEENSS_INS5_IJNSA_ILi8EEENSA_ILi32EEEEEENS5_IJS17_SC_EEEEEEEvNS4_8identityES10_S1B_vS1C_EENS_8epilogue10collective6detail29Sm90TmaWarpSpecializedAdapterINS1F_15DefaultEpilogueIfSJ_SJ_NS1E_6thread17LinearCombinationIfLi1EffLNS1J_9ScaleType4KindE0ELNS_15FloatRoundStyleE2EfEENS1_15EpilogueDefaultEEEEEvvEEEEvNT_6ParamsE)
        /*0008*/ 	.word	0x000000a8


	//----- nvinfo : EIATTR_FRAME_SIZE
	.align		4
.L_15:
        /*000c*/ 	.byte	0x04, 0x11
        /*000e*/ 	.short	(.L_17 - .L_16)
	.align		4
.L_16:
        /*0010*/ 	.word	index@(_ZN7cutlass13device_kernelINS_4gemm6kernel13GemmUniversalIN4cute5tupleIJiiiiEEENS1_10collective13CollectiveMmaINS1_34MainloopSm90TmaGmmaWarpSpecializedILi2ENS5_IJNS4_1CILi4EEESB_NSA_ILi1EEEEEENS1_32KernelTmaWarpSpecializedPingpongEEENS5_IJNSA_ILi64EEENSA_ILi256EEESG_EEEfNS5_IJlSC_lEEEfSJ_NS4_8TiledMMAINS4_8MMA_AtomIJNS4_4SM904GMMA30MMA_64x256x8_F32TF32TF32_SS_TNILNSN_7ScaleInE1ELSP_1EEEEEENS4_6LayoutINS5_IJSC_SC_SC_EEENS5_IJNSA_ILi0EEESU_SU_EEEEENS5_IJNS4_10UnderscoreESX_SX_EEEEENS4_23SM90_TMA_LOAD_MULTICASTENS4_14ComposedLayoutINS4_7SwizzleILi3ELi4ELi3EEENS4_18smem_ptr_flag_bitsILi32EEENSS_INS5_IJNSA_ILi8EEENSA_ILi32EEEEEENS5_IJS17_SC_EEEEEEEvNS4_8identityES10_S1B_vS1C_EENS_8epilogue10collective6detail29Sm90TmaWarpSpecializedAdapterINS1F_15DefaultEpilogueIfSJ_SJ_NS1E_6thread17LinearCombinationIfLi1EffLNS1J_9ScaleType4KindE0ELNS_15FloatRoundStyleE2EfEENS1_15EpilogueDefaultEEEEEvvEEEEvNT_6ParamsE)
        /*0014*/ 	.word	0x00000000


	//----- nvinfo : EIATTR_MIN_STACK_SIZE
	.align		4
.L_17:
        /*0018*/ 	.byte	0x04, 0x12
        /*001a*/ 	.short	(.L_19 - .L_18)
	.align		4
.L_18:
        /*001c*/ 	.word	index@(_ZN7cutlass13device_kernelINS_4gemm6kernel13GemmUniversalIN4cute5tupleIJiiiiEEENS1_10collective13CollectiveMmaINS1_34MainloopSm90TmaGmmaWarpSpecializedILi2ENS5_IJNS4_1CILi4EEESB_NSA_ILi1EEEEEENS1_32KernelTmaWarpSpecializedPingpongEEENS5_IJNSA_ILi64EEENSA_ILi256EEESG_EEEfNS5_IJlSC_lEEEfSJ_NS4_8TiledMMAINS4_8MMA_AtomIJNS4_4SM904GMMA30MMA_64x256x8_F32TF32TF32_SS_TNILNSN_7ScaleInE1ELSP_1EEEEEENS4_6LayoutINS5_IJSC_SC_SC_EEENS5_IJNSA_ILi0EEESU_SU_EEEEENS5_IJNS4_10UnderscoreESX_SX_EEEEENS4_23SM90_TMA_LOAD_MULTICASTENS4_14ComposedLayoutINS4_7SwizzleILi3ELi4ELi3EEENS4_18smem_ptr_flag_bitsILi32EEENSS_INS5_IJNSA_ILi8EEENSA_ILi32EEEEEENS5_IJS17_SC_EEEEEEEvNS4_8identityES10_S1B_vS1C_EENS_8epilogue10collective6detail29Sm90TmaWarpSpecializedAdapterINS1F_15DefaultEpilogueIfSJ_SJ_NS1E_6thread17LinearCombinationIfLi1EffLNS1J_9ScaleType4KindE0ELNS_15FloatRoundStyleE2EfEENS1_15EpilogueDefaultEEEEEvvEEEEvNT_6ParamsE)
        /*0020*/ 	.word	0x00000000
.L_19:


//--------------------- .nv.compat                --------------------------
	.section	.nv.compat,"",@"SHT_CUDA_COMPAT_INFO"
	.align	4
        /*0000*/ 	.byte	0x02, 0x09, 0x01, 0x00, 0x02, 0x02, 0x04, 0x00, 0x02, 0x05, 0x05, 0x00, 0x03, 0x07, 0x01, 0x01
        /*0010*/ 	.byte	0x02, 0x03, 0x01, 0x00, 0x02, 0x06, 0x01, 0x00, 0x04, 0x0b, 0x08, 0x00, 0x00, 0x00, 0x00, 0x00
        /*0020*/ 	.byte	0x00, 0x00, 0x00, 0x00


//--------------------- .nv.info._ZN7cutlass13device_kernelINS_4gemm6kernel13GemmUniversalIN4cute5tupleIJiiiiEEENS1_10collective13CollectiveMmaINS1_34MainloopSm90TmaGmmaWarpSpecializedILi2ENS5_IJNS4_1CILi4EEESB_NSA_ILi1EEEEEENS1_32KernelTmaWarpSpecializedPingpongEEENS5_IJNSA_ILi64EEENSA_ILi256EEESG_EEEfNS5_IJlSC_lEEEfSJ_NS4_8TiledMMAINS4_8MMA_AtomIJNS4_4SM904GMMA30MMA_64x256x8_F32TF32TF32_SS_TNILNSN_7ScaleInE1ELSP_1EEEEEENS4_6LayoutINS5_IJSC_SC_SC_EEENS5_IJNSA_ILi0EEESU_SU_EEEEENS5_IJNS4_10UnderscoreESX_SX_EEEEENS4_23SM90_TMA_LOAD_MULTICASTENS4_14ComposedLayoutINS4_7SwizzleILi3ELi4ELi3EEENS4_18smem_ptr_flag_bitsILi32EEENSS_INS5_IJNSA_ILi8EEENSA_ILi32EEEEEENS5_IJS17_SC_EEEEEEEvNS4_8identityES10_S1B_vS1C_EENS_8epilogue10collective6detail29Sm90TmaWarpSpecializedAdapterINS1F_15DefaultEpilogueIfSJ_SJ_NS1E_6thread17LinearCombinationIfLi1EffLNS1J_9ScaleType4KindE0ELNS_15FloatRoundStyleE2EfEENS1_15EpilogueDefaultEEEEEvvEEEEvNT_6ParamsE --------------------------
	.section	.nv.info._ZN7cutlass13device_kernelINS_4gemm6kernel13GemmUniversalIN4cute5tupleIJiiiiEEENS1_10collective13CollectiveMmaINS1_34MainloopSm90TmaGmmaWarpSpecializedILi2ENS5_IJNS4_1CILi4EEESB_NSA_ILi1EEEEEENS1_32KernelTmaWarpSpecializedPingpongEEENS5_IJNSA_ILi64EEENSA_ILi256EEESG_EEEfNS5_IJlSC_lEEEfSJ_NS4_8TiledMMAINS4_8MMA_AtomIJNS4_4SM904GMMA30MMA_64x256x8_F32TF32TF32_SS_TNILNSN_7ScaleInE1ELSP_1EEEEEENS4_6LayoutINS5_IJSC_SC_SC_EEENS5_IJNSA_ILi0EEESU_SU_EEEEENS5_IJNS4_10UnderscoreESX_SX_EEEEENS4_23SM90_TMA_LOAD_MULTICASTENS4_14ComposedLayoutINS4_7SwizzleILi3ELi4ELi3EEENS4_18smem_ptr_flag_bitsILi32EEENSS_INS5_IJNSA_ILi8EEENSA_ILi32EEEEEENS5_IJS17_SC_EEEEEEEvNS4_8identityES10_S1B_vS1C_EENS_8epilogue10collective6detail29Sm90TmaWarpSpecializedAdapterINS1F_15DefaultEpilogueIfSJ_SJ_NS1E_6thread17LinearCombinationIfLi1EffLNS1J_9ScaleType4KindE0ELNS_15FloatRoundStyleE2EfEENS1_15EpilogueDefaultEEEEEvvEEEEvNT_6ParamsE,"",@"SHT_CUDA_INFO"
	.sectionflags	@""
	.align	4


	//----- nvinfo : EIATTR_CUDA_API_VERSION
	.align		4
        /*0000*/ 	.byte	0x04, 0x37
        /*0002*/ 	.short	(.L_21 - .L_20)
.L_20:
        /*0004*/ 	.word	0x00000082


	//----- nvinfo : EIATTR_KPARAM_INFO
	.align		4
.L_21:
        /*0008*/ 	.byte	0x04, 0x17
        /*000a*/ 	.short	(.L_23 - .L_22)
.L_22:
        /*000c*/ 	.word	0x00000000
        /*0010*/ 	.short	0x0000
        /*0012*/ 	.short	0x0070
        /*0014*/ 	.byte	0x00, 0xf0, 0x01, 0x10


	//----- nvinfo : EIATTR_SPARSE_MMA_MASK
	.align		4
.L_23:
        /*0018*/ 	.byte	0x03, 0x50
        /*001a*/ 	.short	0x0000


	//----- nvinfo : EIATTR_MAXREG_COUNT
	.align		4
        /*001c*/ 	.byte	0x03, 0x1b
        /*001e*/ 	.short	0x00a8


	//----- nvinfo : EIATTR_NUM_BARRIERS
	.align		4
        /*0020*/ 	.byte	0x02, 0x4c
        /*0022*/ 	.byte	0x01
	.zero		1


	//----- nvinfo : EIATTR_EXTERNS
	.align		4
        /*0024*/ 	.byte	0x04, 0x0f
        /*0026*/ 	.short	(.L_25 - .L_24)


	//   ....[0]....
	.align		4
.L_24:
        /*0028*/ 	.word	index@(__assertfail)


	//----- nvinfo : EIATTR_MERCURY_ISA_VERSION
	.align		4
.L_25:
        /*002c*/ 	.byte	0x03, 0x5f
        /*002e*/ 	.short	0x0101


	//----- nvinfo : EIATTR_INT_WARP_WIDE_INSTR_OFFSETS
	.align		4
        /*0030*/ 	.byte	0x04, 0x31
        /*0032*/ 	.short	(.L_27 - .L_26)


	//   ....[0]....
.L_26:
        /*0034*/ 	.word	0x00000540


	//   ....[1]....
        /*0038*/ 	.word	0x00000610


	//   ....[2]....
        /*003c*/ 	.word	0x00000620


	//   ....[3]....
        /*0040*/ 	.word	0x00000630


	//   ....[4]....
        /*0044*/ 	.word	0x00000790


	//   ....[5]....
        /*0048*/ 	.word	0x000007a0


	//   ....[6]....
        /*004c*/ 	.word	0x000007b0


	//   ....[7]....
        /*0050*/ 	.word	0x00000810


	//   ....[8]....
        /*0054*/ 	.word	0x00002590


	//----- nvinfo : EIATTR_COOP_GROUP_MASK_REGIDS
	.align		4
.L_27:
        /*0058*/ 	.byte	0x04, 0x29
        /*005a*/ 	.short	(.L_29 - .L_28)


	//   ....[0]....
.L_28:
        /*005c*/ 	.word	0xffffffff


	//   ....[1]....
        /*0060*/ 	.word	0xffffffff


	//   ....[2]....
        /*0064*/ 	.word	0xffffffff


	//   ....[3]....
        /*0068*/ 	.word	0xffffffff


	//   ....[4]....
        /*006c*/ 	.word	0xffffffff


	//   ....[5]....
        /*0070*/ 	.word	0xffffffff


	//   ....[6]....
        /*0074*/ 	.word	0xffffffff


	//----- nvinfo : EIATTR_COOP_GROUP_INSTR_OFFSETS
	.align		4
.L_29:
        /*0078*/ 	.byte	0x04, 0x28
        /*007a*/ 	.short	(.L_31 - .L_30)


	//   ....[0]....
.L_30:
        /*007c*/ 	.word	0x00000060


	//   ....[1]....
        /*0080*/ 	.word	0x00000080


	//   ....[2]....
        /*0084*/ 	.word	0x00000180


	//   ....[3]....
        /*0088*/ 	.word	0x00000370


	//   ....[4]....
        /*008c*/ 	.word	0x000003b0


	//   ....[5]....
        /*0090*/ 	.word	0x00000780


	//   ....[6]....
        /*0094*/ 	.word	0x00000960


	//----- nvinfo : EIATTR_REG_RECONFIG
	.align		4
.L_31:
        /*0098*/ 	.byte	0x01, 0x54
	.zero		2


	//----- nvinfo : EIATTR_SYSCALL_OFFSETS
	.align		4
        /*009c*/ 	.byte	0x04, 0x46
        /*009e*/ 	.short	(.L_33 - .L_32)


	//   ....[0]....
.L_32:
        /*00a0*/ 	.word	0x000018b0


	//----- nvinfo : EIATTR_MBARRIER_INSTR_OFFSETS
	.align		4
.L_33:
        /*00a4*/ 	.byte	0x04, 0x39
        /*00a6*/ 	.short	(.L_35 - .L_34)


	//   ....[0]....
.L_34:
        /*00a8*/ 	.word	0x00000300
        /*00ac*/ 	.word	0x000000ff
        /*00b0*/ 	.word	0x00000000
        /*00b4*/ 	.short	0x0100
        /*00b6*/ 	.byte	0x07
	.zero		1


	//   ....[1]....
        /*00b8*/ 	.word	0x00000310
        /*00bc*/ 	.word	0x000000ff
        /*00c0*/ 	.word	0x00000010
        /*00c4*/ 	.short	0x0100
        /*00c6*/ 	.byte	0x07
	.zero		1


	//   ....[2]....
        /*00c8*/ 	.word	0x00000320
        /*00cc*/ 	.word	0x000000ff
        /*00d0*/ 	.word	0x00000008
        /*00d4*/ 	.short	0x0100
        /*00d6*/ 	.byte	0x07
	.zero		1


	//   ....[3]....
        /*00d8*/ 	.word	0x00000330
        /*00dc*/ 	.word	0x000000ff
        /*00e0*/ 	.word	0x00000018
        /*00e4*/ 	.short	0x0100
        /*00e6*/ 	.byte	0x07
	.zero		1


	//   ....[4]....
        /*00e8*/ 	.word	0x000007e0
        /*00ec*/ 	.word	0x000000ff
        /*00f0*/ 	.word	0x00000050
        /*00f4*/ 	.short	0x0100
        /*00f6*/ 	.byte	0x0c
	.zero		1


	//   ....[5]....
        /*00f8*/ 	.word	0x00000880
        /*00fc*/ 	.word	0x000000ff
        /*0100*/ 	.word	0x00000058
        /*0104*/ 	.short	0x0100
        /*0106*/ 	.byte	0x0c
	.zero		1


	//   ....[6]....
        /*0108*/ 	.word	0x000008b0
        /*010c*/ 	.word	0x000000ff
        /*0110*/ 	.word	0x00000030
        /*0114*/ 	.short	0x0100
        /*0116*/ 	.byte	0x0d
	.zero		1


	//   ....[7]....
        /*0118*/ 	.word	0x000008f0
        /*011c*/ 	.word	0x000000ff
        /*0120*/ 	.word	0x00000038
        /*0124*/ 	.short	0x0100
        /*0126*/ 	.byte	0x0d
	.zero		1


	//   ....[8]....
        /*0128*/ 	.word	0x00000900
        /*012c*/ 	.word	0x000000ff
        /*0130*/ 	.word	0x00000040
        /*0134*/ 	.short	0x0100
        /*0136*/ 	.byte	0x0d
	.zero		1


	//   ....[9]....
        /*0138*/ 	.word	0x00000910
        /*013c*/ 	.word	0x000000ff
        /*0140*/ 	.word	0x00000048
        /*0144*/ 	.short	0x0100
        /*0146*/ 	.byte	0x0d
	.zero		1


	//   ....[10]....
        /*0148*/ 	.word	0x00001790
        /*014c*/ 	.word	0x0000009d
        /*0150*/ 	.word	0x00000000
        /*0154*/ 	.short	0x010a
        /*0156*/ 	.byte	0x2d
	.zero		1


	//   ....[11]....
        /*0158*/ 	.word	0x00001940
        /*015c*/ 	.word	0x00000003
        /*0160*/ 	.word	0x00000000
        /*0164*/ 	.short	0x010a
        /*0166*/ 	.byte	0x3f
	.zero		1


	//   ....[12]....
        /*0168*/ 	.word	0x000019a0
        /*016c*/ 	.word	0x00000003
        /*0170*/ 	.word	0x00000000
        /*0174*/ 	.short	0x010a
        /*0176*/ 	.byte	0x3f
	.zero		1


	//   ....[13]....
        /*0178*/ 	.word	0x00001f30
        /*017c*/ 	.word	0x000000ff
        /*0180*/ 	.word	0x00000000
        /*0184*/ 	.short	0x010a
        /*0186*/ 	.byte	0x07
	.zero		1


	//   ....[14]....
        /*0188*/ 	.word	0x00001f70
        /*018c*/ 	.word	0x000000ff
        /*0190*/ 	.word	0x00000000
        /*0194*/ 	.short	0x010a
        /*0196*/ 	.byte	0x07
	.zero		1


	//   ....[15]....
        /*0198*/ 	.word	0x00002410
        /*019c*/ 	.word	0x00000004
        /*01a0*/ 	.word	0x00000000
        /*01a4*/ 	.short	0x0101
        /*01a6*/ 	.byte	0x3f
	.zero		1


	//   ....[16]....
        /*01a8*/ 	.word	0x00002510
        /*01ac*/ 	.word	0x0000009e
        /*01b0*/ 	.word	0x00000000
        /*01b4*/ 	.short	0x0101
        /*01b6*/ 	.byte	0x2e
	.zero		1


	//   ....[17]....
        /*01b8*/ 	.word	0x00002610
        /*01bc*/ 	.word	0x00000000
        /*01c0*/ 	.word	0x00000000
        /*01c4*/ 	.short	0x0101
        /*01c6*/ 	.byte	0x3f
	.zero		1


	//   ....[18]....
        /*01c8*/ 	.word	0x000026d0
        /*01cc*/ 	.word	0x0000009d
        /*01d0*/ 	.word	0x00000010
        /*01d4*/ 	.short	0x010a
        /*01d6*/ 	.byte	0x2d
	.zero		1


	//   ....[19]....
        /*01d8*/ 	.word	0x00008cb0
        /*01dc*/ 	.word	0x000000a0
        /*01e0*/ 	.word	0x00000000
        /*01e4*/ 	.short	0x0101
        /*01e6*/ 	.byte	0x2e
	.zero		1


	//   ....[20]....
        /*01e8*/ 	.word	0x00009800
        /*01ec*/ 	.word	0x00000007
        /*01f0*/ 	.word	0x00000010
        /*01f4*/ 	.short	0x010a
        /*01f6*/ 	.byte	0x3f
	.zero		1


	//   ....[21]....
        /*01f8*/ 	.word	0x00009ca0
        /*01fc*/ 	.word	0x00000002
        /*0200*/ 	.word	0x00000058
        /*0204*/ 	.short	0x0101
        /*0206*/ 	.byte	0x3f
	.zero		1


	//   ....[22]....
        /*0208*/ 	.word	0x0000a420
        /*020c*/ 	.word	0x00000005
        /*0210*/ 	.word	0x00000000
        /*0214*/ 	.short	0x010a
        /*0216*/ 	.byte	0x3f
	.zero		1


	//   ....[23]....
        /*0218*/ 	.word	0x0000a4a0
        /*021c*/ 	.word	0x00000003
        /*0220*/ 	.word	0x00000000
        /*0224*/ 	.short	0x010a
        /*0226*/ 	.byte	0x3f
	.zero		1


	//   ....[24]....
        /*0228*/ 	.word	0x0000a500
        /*022c*/ 	.word	0x0000009f
        /*0230*/ 	.word	0x00000000
        /*0234*/ 	.short	0x010a
        /*0236*/ 	.byte	0x3f
	.zero		1


	//   ....[25]....
        /*0238*/ 	.word	0x0000a550
        /*023c*/ 	.word	0x00000003
        /*0240*/ 	.word	0x00000000
        /*0244*/ 	.short	0x010a
        /*0246*/ 	.byte	0x3f
	.zero		1


	//   ....[26]....
        /*0248*/ 	.word	0x0000a5b0
        /*024c*/ 	.word	0x00000005
        /*0250*/ 	.word	0x00000000
        /*0254*/ 	.short	0x010a
        /*0256*/ 	.byte	0x3f
	.zero		1


	//   ....[27]....
        /*0258*/ 	.word	0x0000a600
        /*025c*/ 	.word	0x0000009f
        /*0260*/ 	.word	0x00000010
        /*0264*/ 	.short	0x010a
        /*0266*/ 	.byte	0x3f
	.zero		1


	//   ....[28]....
        /*0268*/ 	.word	0x0000a6d0
        /*026c*/ 	.word	0x00000007
        /*0270*/ 	.word	0x00000010
        /*0274*/ 	.short	0x010a
        /*0276*/ 	.byte	0x3f
	.zero		1


	//   ....[29]....
        /*0278*/ 	.word	0x0000a7a0
        /*027c*/ 	.word	0x00000005
        /*0280*/ 	.word	0x00000000
        /*0284*/ 	.short	0x010a
        /*0286*/ 	.byte	0x3f
	.zero		1


	//----- nvinfo : EIATTR_NUM_MBARRIERS
	.align		4
.L_35:
        /*0288*/ 	.byte	0x03, 0x38
        /*028a*/ 	.short	0x000a


	//----- nvinfo : EIATTR_EXIT_INSTR_OFFSETS
	.align		4
        /*028c*/ 	.byte	0x04, 0x1c
        /*028e*/ 	.short	(.L_37 - .L_36)


	//   ....[0]....
.L_36:
        /*0290*/ 	.word	0x00001470


	//   ....[1]....
        /*0294*/ 	.word	0x000014d0


	//   ....[2]....
        /*0298*/ 	.word	0x000093c0


	//   ....[3]....
        /*029c*/ 	.word	0x000093f0


	//   ....[4]....
        /*02a0*/ 	.word	0x0000a4f0


	//----- nvinfo : EIATTR_MAX_THREADS
	.align		4
.L_37:
        /*02a4*/ 	.byte	0x04, 0x05
        /*02a6*/ 	.short	(.L_39 - .L_38)
.L_38:
        /*02a8*/ 	.word	0x00000180
        /*02ac*/ 	.word	0x00000001
        /*02b0*/ 	.word	0x00000001


	//----- nvinfo : EIATTR_CRS_STACK_SIZE
	.align		4
.L_39:
        /*02b4*/ 	.byte	0x04, 0x1e
        /*02b6*/ 	.short	(.L_41 - .L_40)
.L_40:
        /*02b8*/ 	.word	0x00000000


	//----- nvinfo : EIATTR_CBANK_PARAM_SIZE
	.align		4
.L_41:
        /*02bc*/ 	.byte	0x03, 0x19
        /*02be*/ 	.short	0x0470


	//----- nvinfo : EIATTR_PARAM_CBANK
	.align		4
        /*02c0*/ 	.byte	0x04, 0x0a
        /*02c2*/ 	.short	(.L_43 - .L_42)
	.align		4
.L_42:
        /*02c4*/ 	.word	index@(.nv.constant0._ZN7cutlass13device_kernelINS_4gemm6kernel13GemmUniversalIN4cute5tupleIJiiiiEEENS1_10collective13CollectiveMmaINS1_34MainloopSm90TmaGmmaWarpSpecializedILi2ENS5_IJNS4_1CILi4EEESB_NSA_ILi1EEEEEENS1_32KernelTmaWarpSpecializedPingpongEEENS5_IJNSA_ILi64EEENSA_ILi256EEESG_EEEfNS5_IJlSC_lEEEfSJ_NS4_8TiledMMAINS4_8MMA_AtomIJNS4_4SM904GMMA30MMA_64x256x8_F32TF32TF32_SS_TNILNSN_7ScaleInE1ELSP_1EEEEEENS4_6LayoutINS5_IJSC_SC_SC_EEENS5_IJNSA_ILi0EEESU_SU_EEEEENS5_IJNS4_10UnderscoreESX_SX_EEEEENS4_23SM90_TMA_LOAD_MULTICASTENS4_14ComposedLayoutINS4_7SwizzleILi3ELi4ELi3EEENS4_18smem_ptr_flag_bitsILi32EEENSS_INS5_IJNSA_ILi8EEENSA_ILi32EEEEEENS5_IJS17_SC_EEEEEEEvNS4_8identityES10_S1B_vS1C_EENS_8epilogue10collective6detail29Sm90TmaWarpSpecializedAdapterINS1F_15DefaultEpilogueIfSJ_SJ_NS1E_6thread17LinearCombinationIfLi1EffLNS1J_9ScaleType4KindE0ELNS_15FloatRoundStyleE2EfEENS1_15EpilogueDefaultEEEEEvvEEEEvNT_6ParamsE)
        /*02c8*/ 	.short	0x0210
        /*02ca*/ 	.short	0x0470


	//----- nvinfo : EIATTR_SW_WAR
	.align		4
.L_43:
        /*02cc*/ 	.byte	0x04, 0x36
        /*02ce*/ 	.short	(.L_45 - .L_44)
.L_44:
        /*02d0*/ 	.word	0x00000008
.L_45:


//--------------------- .nv.callgraph             --------------------------
	.section	.nv.callgraph,"",@"SHT_CUDA_CALLGRAPH"
	.align	4
	.sectionentsize	8
	.align		4
        /*0000*/ 	.word	0x00000000
	.align		4
        /*0004*/ 	.word	0xffffffff
	.align		4
        /*0008*/ 	.word	index@(_ZN7cutlass13device_kernelINS_4gemm6kernel13GemmUniversalIN4cute5tupleIJiiiiEEENS1_10collective13CollectiveMmaINS1_34MainloopSm90TmaGmmaWarpSpecializedILi2ENS5_IJNS4_1CILi4EEESB_NSA_ILi1EEEEEENS1_32KernelTmaWarpSpecializedPingpongEEENS5_IJNSA_ILi64EEENSA_ILi256EEESG_EEEfNS5_IJlSC_lEEEfSJ_NS4_8TiledMMAINS4_8MMA_AtomIJNS4_4SM904GMMA30MMA_64x256x8_F32TF32TF32_SS_TNILNSN_7ScaleInE1ELSP_1EEEEEENS4_6LayoutINS5_IJSC_SC_SC_EEENS5_IJNSA_ILi0EEESU_SU_EEEEENS5_IJNS4_10UnderscoreESX_SX_EEEEENS4_23SM90_TMA_LOAD_MULTICASTENS4_14ComposedLayoutINS4_7SwizzleILi3ELi4ELi3EEENS4_18smem_ptr_flag_bitsILi32EEENSS_INS5_IJNSA_ILi8EEENSA_ILi32EEEEEENS5_IJS17_SC_EEEEEEEvNS4_8identityES10_S1B_vS1C_EENS_8epilogue10collective6detail29Sm90TmaWarpSpecializedAdapterINS1F_15DefaultEpilogueIfSJ_SJ_NS1E_6thread17LinearCombinationIfLi1EffLNS1J_9ScaleType4KindE0ELNS_15FloatRoundStyleE2EfEENS1_15EpilogueDefaultEEEEEvvEEEEvNT_6ParamsE)
	.align		4
        /*000c*/ 	.word	index@(__assertfail)
	.align		4
        /*0010*/ 	.word	0x00000000
	.align		4
        /*0014*/ 	.word	0xfffffffe
	.align		4
        /*0018*/ 	.word	0x00000000
	.align		4
        /*001c*/ 	.word	0xfffffffd
	.align		4
        /*0020*/ 	.word	0x00000000
	.align		4
        /*0024*/ 	.word	0xfffffffc


//--------------------- .nv.constant4             --------------------------
	.section	.nv.constant4,"a",@progbits
	.align	8
	.align		8
.nv.constant4:
        /*0000*/ 	.dword	__assertfail
	.align		8
        /*0008*/ 	.dword	__unnamed_1
	.align		8
        /*0010*/ 	.dword	_ZN40_INTERNAL_2aa98d87_4_k_cu_3457fae2_281334cuda3std3__45__cpo5beginE
	.align		8
        /*0018*/ 	.dword	_ZN40_INTERNAL_2aa98d87_4_k_cu_3457fae2_281334cuda3std3__45__cpo3endE
	.align		8
        /*0020*/ 	.dword	_ZN40_INTERNAL_2aa98d87_4_k_cu_3457fae2_281334cuda3std3__45__cpo6cbeginE
	.align		8
        /*0028*/ 	.dword	_ZN40_INTERNAL_2aa98d87_4_k_cu_3457fae2_281334cuda3std3__45__cpo4cendE
	.align		8
        /*0030*/ 	.dword	_ZN40_INTERNAL_2aa98d87_4_k_cu_3457fae2_281334cuda3std3__442_GLOBAL__N__2aa98d87_4_k_cu_3457fae2_281336ignoreE
	.align		8
        /*0038*/ 	.dword	_ZN40_INTERNAL_2aa98d87_4_k_cu_3457fae2_281334cuda3std3__419piecewise_constructE
	.align		8
        /*0040*/ 	.dword	_ZN40_INTERNAL_2aa98d87_4_k_cu_3457fae2_281334cuda3std3__48in_placeE
	.align		8
        /*0048*/ 	.dword	_ZN40_INTERNAL_2aa98d87_4_k_cu_3457fae2_281334cuda3std6ranges3__45__cpo4swapE
	.align		8
        /*0050*/ 	.dword	_ZN40_INTERNAL_2aa98d87_4_k_cu_3457fae2_281334cuda3std6ranges3__45__cpo9iter_moveE
	.align		8
        /*0058*/ 	.dword	_ZN40_INTERNAL_2aa98d87_4_k_cu_3457fae2_281334cute7productE
	.align		8
        /*0060*/ 	.dword	_ZN40_INTERNAL_2aa98d87_4_k_cu_3457fae2_281334cute1_E
	.align		8
        /*0068*/ 	.dword	$str$22
	.align		8
        /*0070*/ 	.dword	$str$23


//--------------------- .text._ZN7cutlass13device_kernelINS_4gemm6kernel13GemmUniversalIN4cute5tupleIJiiiiEEENS1_10collective13CollectiveMmaINS1_34MainloopSm90TmaGmmaWarpSpecializedILi2ENS5_IJNS4_1CILi4EEESB_NSA_ILi1EEEEEENS1_32KernelTmaWarpSpecializedPingpongEEENS5_IJNSA_ILi64EEENSA_ILi256EEESG_EEEfNS5_IJlSC_lEEEfSJ_NS4_8TiledMMAINS4_8MMA_AtomIJNS4_4SM904GMMA30MMA_64x256x8_F32TF32TF32_SS_TNILNSN_7ScaleInE1ELSP_1EEEEEENS4_6LayoutINS5_IJSC_SC_SC_EEENS5_IJNSA_ILi0EEESU_SU_EEEEENS5_IJNS4_10UnderscoreESX_SX_EEEEENS4_23SM90_TMA_LOAD_MULTICASTENS4_14ComposedLayoutINS4_7SwizzleILi3ELi4ELi3EEENS4_18smem_ptr_flag_bitsILi32EEENSS_INS5_IJNSA_ILi8EEENSA_ILi32EEEEEENS5_IJS17_SC_EEEEEEEvNS4_8identityES10_S1B_vS1C_EENS_8epilogue10collective6detail29Sm90TmaWarpSpecializedAdapterINS1F_15DefaultEpilogueIfSJ_SJ_NS1E_6thread17LinearCombinationIfLi1EffLNS1J_9ScaleType4KindE0ELNS_15FloatRoundStyleE2EfEENS1_15EpilogueDefaultEEEEEvvEEEEvNT_6ParamsE --------------------------
	.section	.text._ZN7cutlass13device_kernelINS_4gemm6kernel13GemmUniversalIN4cute5tupleIJiiiiEEENS1_10collective13CollectiveMmaINS1_34MainloopSm90TmaGmmaWarpSpecializedILi2ENS5_IJNS4_1CILi4EEESB_NSA_ILi1EEEEEENS1_32KernelTmaWarpSpecializedPingpongEEENS5_IJNSA_ILi64EEENSA_ILi256EEESG_EEEfNS5_IJlSC_lEEEfSJ_NS4_8TiledMMAINS4_8MMA_AtomIJNS4_4SM904GMMA30MMA_64x256x8_F32TF32TF32_SS_TNILNSN_7ScaleInE1ELSP_1EEEEEENS4_6LayoutINS5_IJSC_SC_SC_EEENS5_IJNSA_ILi0EEESU_SU_EEEEENS5_IJNS4_10UnderscoreESX_SX_EEEEENS4_23SM90_TMA_LOAD_MULTICASTENS4_14ComposedLayoutINS4_7SwizzleILi3ELi4ELi3EEENS4_18smem_ptr_flag_bitsILi32EEENSS_INS5_IJNSA_ILi8EEENSA_ILi32EEEEEENS5_IJS17_SC_EEEEEEEvNS4_8identityES10_S1B_vS1C_EENS_8epilogue10collective6detail29Sm90TmaWarpSpecializedAdapterINS1F_15DefaultEpilogueIfSJ_SJ_NS1E_6thread17LinearCombinationIfLi1EffLNS1J_9ScaleType4KindE0ELNS_15FloatRoundStyleE2EfEENS1_15EpilogueDefaultEEEEEvvEEEEvNT_6ParamsE,"ax",@progbits
	.align	128
.text._ZN7cutlass13device_kernelINS_4gemm6kernel13GemmUniversalIN4cute5tupleIJiiiiEEENS1_10collective13CollectiveMmaINS1_34MainloopSm90TmaGmmaWarpSpecializedILi2ENS5_IJNS4_1CILi4EEESB_NSA_ILi1EEEEEENS1_32KernelTmaWarpSpecializedPingpongEEENS5_IJNSA_ILi64EEENSA_ILi256EEESG_EEEfNS5_IJlSC_lEEEfSJ_NS4_8TiledMMAINS4_8MMA_AtomIJNS4_4SM904GMMA30MMA_64x256x8_F32TF32TF32_SS_TNILNSN_7ScaleInE1ELSP_1EEEEEENS4_6LayoutINS5_IJSC_SC_SC_EEENS5_IJNSA_ILi0EEESU_SU_EEEEENS5_IJNS4_10UnderscoreESX_SX_EEEEENS4_23SM90_TMA_LOAD_MULTICASTENS4_14ComposedLayoutINS4_7SwizzleILi3ELi4ELi3EEENS4_18smem_ptr_flag_bitsILi32EEENSS_INS5_IJNSA_ILi8EEENSA_ILi32EEEEEENS5_IJS17_SC_EEEEEEEvNS4_8identityES10_S1B_vS1C_EENS_8epilogue10collective6detail29Sm90TmaWarpSpecializedAdapterINS1F_15DefaultEpilogueIfSJ_SJ_NS1E_6thread17LinearCombinationIfLi1EffLNS1J_9ScaleType4KindE0ELNS_15FloatRoundStyleE2EfEENS1_15EpilogueDefaultEEEEEvvEEEEvNT_6ParamsE:
        .type           _ZN7cutlass13device_kernelINS_4gemm6kernel13GemmUniversalIN4cute5tupleIJiiiiEEENS1_10collective13CollectiveMmaINS1_34MainloopSm90TmaGmmaWarpSpecializedILi2ENS5_IJNS4_1CILi4EEESB_NSA_ILi1EEEEEENS1_32KernelTmaWarpSpecializedPingpongEEENS5_IJNSA_ILi64EEENSA_ILi256EEESG_EEEfNS5_IJlSC_lEEEfSJ_NS4_8TiledMMAINS4_8MMA_AtomIJNS4_4SM904GMMA30MMA_64x256x8_F32TF32TF32_SS_TNILNSN_7ScaleInE1ELSP_1EEEEEENS4_6LayoutINS5_IJSC_SC_SC_EEENS5_IJNSA_ILi0EEESU_SU_EEEEENS5_IJNS4_10UnderscoreESX_SX_EEEEENS4_23SM90_TMA_LOAD_MULTICASTENS4_14ComposedLayoutINS4_7SwizzleILi3ELi4ELi3EEENS4_18smem_ptr_flag_bitsILi32EEENSS_INS5_IJNSA_ILi8EEENSA_ILi32EEEEEENS5_IJS17_SC_EEEEEEEvNS4_8identityES10_S1B_vS1C_EENS_8epilogue10collective6detail29Sm90TmaWarpSpecializedAdapterINS1F_15DefaultEpilogueIfSJ_SJ_NS1E_6thread17LinearCombinationIfLi1EffLNS1J_9ScaleType4KindE0ELNS_15FloatRoundStyleE2EfEENS1_15EpilogueDefaultEEEEEvvEEEEvNT_6ParamsE,@function
        .size           _ZN7cutlass13device_kernelINS_4gemm6kernel13GemmUniversalIN4cute5tupleIJiiiiEEENS1_10collective13CollectiveMmaINS1_34MainloopSm90TmaGmmaWarpSpecializedILi2ENS5_IJNS4_1CILi4EEESB_NSA_ILi1EEEEEENS1_32KernelTmaWarpSpecializedPingpongEEENS5_IJNSA_ILi64EEENSA_ILi256EEESG_EEEfNS5_IJlSC_lEEEfSJ_NS4_8TiledMMAINS4_8MMA_AtomIJNS4_4SM904GMMA30MMA_64x256x8_F32TF32TF32_SS_TNILNSN_7ScaleInE1ELSP_1EEEEEENS4_6LayoutINS5_IJSC_SC_SC_EEENS5_IJNSA_ILi0EEESU_SU_EEEEENS5_IJNS4_10UnderscoreESX_SX_EEEEENS4_23SM90_TMA_LOAD_MULTICASTENS4_14ComposedLayoutINS4_7SwizzleILi3ELi4ELi3EEENS4_18smem_ptr_flag_bitsILi32EEENSS_INS5_IJNSA_ILi8EEENSA_ILi32EEEEEENS5_IJS17_SC_EEEEEEEvNS4_8identityES10_S1B_vS1C_EENS_8epilogue10collective6detail29Sm90TmaWarpSpecializedAdapterINS1F_15DefaultEpilogueIfSJ_SJ_NS1E_6thread17LinearCombinationIfLi1EffLNS1J_9ScaleType4KindE0ELNS_15FloatRoundStyleE2EfEENS1_15EpilogueDefaultEEEEEvvEEEEvNT_6ParamsE,(.L_x_324 - _ZN7cutlass13device_kernelINS_4gemm6kernel13GemmUniversalIN4cute5tupleIJiiiiEEENS1_10collective13CollectiveMmaINS1_34MainloopSm90TmaGmmaWarpSpecializedILi2ENS5_IJNS4_1CILi4EEESB_NSA_ILi1EEEEEENS1_32KernelTmaWarpSpecializedPingpongEEENS5_IJNSA_ILi64EEENSA_ILi256EEESG_EEEfNS5_IJlSC_lEEEfSJ_NS4_8TiledMMAINS4_8MMA_AtomIJNS4_4SM904GMMA30MMA_64x256x8_F32TF32TF32_SS_TNILNSN_7ScaleInE1ELSP_1EEEEEENS4_6LayoutINS5_IJSC_SC_SC_EEENS5_IJNSA_ILi0EEESU_SU_EEEEENS5_IJNS4_10UnderscoreESX_SX_EEEEENS4_23SM90_TMA_LOAD_MULTICASTENS4_14ComposedLayoutINS4_7SwizzleILi3ELi4ELi3EEENS4_18smem_ptr_flag_bitsILi32EEENSS_INS5_IJNSA_ILi8EEENSA_ILi32EEEEEENS5_IJS17_SC_EEEEEEEvNS4_8identityES10_S1B_vS1C_EENS_8epilogue10collective6detail29Sm90TmaWarpSpecializedAdapterINS1F_15DefaultEpilogueIfSJ_SJ_NS1E_6thread17LinearCombinationIfLi1EffLNS1J_9ScaleType4KindE0ELNS_15FloatRoundStyleE2EfEENS1_15EpilogueDefaultEEEEEvvEEEEvNT_6ParamsE)
        .other          _ZN7cutlass13device_kernelINS_4gemm6kernel13GemmUniversalIN4cute5tupleIJiiiiEEENS1_10collective13CollectiveMmaINS1_34MainloopSm90TmaGmmaWarpSpecializedILi2ENS5_IJNS4_1CILi4EEESB_NSA_ILi1EEEEEENS1_32KernelTmaWarpSpecializedPingpongEEENS5_IJNSA_ILi64EEENSA_ILi256EEESG_EEEfNS5_IJlSC_lEEEfSJ_NS4_8TiledMMAINS4_8MMA_AtomIJNS4_4SM904GMMA30MMA_64x256x8_F32TF32TF32_SS_TNILNSN_7ScaleInE1ELSP_1EEEEEENS4_6LayoutINS5_IJSC_SC_SC_EEENS5_IJNSA_ILi0EEESU_SU_EEEEENS5_IJNS4_10UnderscoreESX_SX_EEEEENS4_23SM90_TMA_LOAD_MULTICASTENS4_14ComposedLayoutINS4_7SwizzleILi3ELi4ELi3EEENS4_18smem_ptr_flag_bitsILi32EEENSS_INS5_IJNSA_ILi8EEENSA_ILi32EEEEEENS5_IJS17_SC_EEEEEEEvNS4_8identityES10_S1B_vS1C_EENS_8epilogue10collective6detail29Sm90TmaWarpSpecializedAdapterINS1F_15DefaultEpilogueIfSJ_SJ_NS1E_6thread17LinearCombinationIfLi1EffLNS1J_9ScaleType4KindE0ELNS_15FloatRoundStyleE2EfEENS1_15EpilogueDefaultEEEEEvvEEEEvNT_6ParamsE,@"STO_CUDA_ENTRY STV_DEFAULT"
_ZN7cutlass13device_kernelINS_4gemm6kernel13GemmUniversalIN4cute5tupleIJiiiiEEENS1_10collective13CollectiveMmaINS1_34MainloopSm90TmaGmmaWarpSpecializedILi2ENS5_IJNS4_1CILi4EEESB_NSA_ILi1EEEEEENS1_32KernelTmaWarpSpecializedPingpongEEENS5_IJNSA_ILi64EEENSA_ILi256EEESG_EEEfNS5_IJlSC_lEEEfSJ_NS4_8TiledMMAINS4_8MMA_AtomIJNS4_4SM904GMMA30MMA_64x256x8_F32TF32TF32_SS_TNILNSN_7ScaleInE1ELSP_1EEEEEENS4_6LayoutINS5_IJSC_SC_SC_EEENS5_IJNSA_ILi0EEESU_SU_EEEEENS5_IJNS4_10UnderscoreESX_SX_EEEEENS4_23SM90_TMA_LOAD_MULTICASTENS4_14ComposedLayoutINS4_7SwizzleILi3ELi4ELi3EEENS4_18smem_ptr_flag_bitsILi32EEENSS_INS5_IJNSA_ILi8EEENSA_ILi32EEEEEENS5_IJS17_SC_EEEEEEEvNS4_8identityES10_S1B_vS1C_EENS_8epilogue10collective6detail29Sm90TmaWarpSpecializedAdapterINS1F_15DefaultEpilogueIfSJ_SJ_NS1E_6thread17LinearCombinationIfLi1EffLNS1J_9ScaleType4KindE0ELNS_15FloatRoundStyleE2EfEENS1_15EpilogueDefaultEEEEEvvEEEEvNT_6ParamsE:
[----:B------:R-:W0:Y:S01]  /*0000*/  LDC R1, c[0x0][0x28] ;  /* 0x00000a00ff017b82 */ /* 0x000e220000000800 */
[----:B------:R-:W1:Y:S01]  /*0010*/  S2R R0, SR_TID.X ;  /* 0x0000000000007919 */ /* 0x000e620000002100 */
[----:B------:R-:W-:Y:S01]  /*0020*/  ELECT P0, URZ, PT ;  /* 0x00000000003f782f */ /* 0x000fe20003800000 */
[----:B------:R-:W-:Y:S01]  /*0030*/  BSSY B0, `(.L_x_0) ;  /* 0x0000014000007945 */ /* 0x000fe20003800000 */
[--C-:B-1----:R-:W-:Y:S02]  /*0040*/  SHF.R.U32.HI R2, RZ, 0x5, R0.reuse ;  /* 0x00000005ff027819 */ /* 0x102fe40000011600 */
[----:B------:R-:W-:-:S03]  /*0050*/  SHF.R.U32.HI R4, RZ, 0x7, R0 ;  /* 0x00000007ff047819 */ /* 0x000fc60000011600 */
[----:B------:R-:W1:Y:S02]  /*0060*/  SHFL.IDX PT, R3, R2, RZ, 0x1f ;  /* 0x00001fff02037589 */ /* 0x000e6400000e0000 */
[----:B-1----:R-:W-:Y:S02]  /*0070*/  R2UR UR6, R3 ;  /* 0x00000000030672ca */ /* 0x002fe400000e0000 */
[----:B------:R1:W2:Y:S11]  /*0080*/  SHFL.IDX PT, R3, R4, RZ, 0x1f ;  /* 0x00001fff04037589 */ /* 0x0002b600000e0000 */
[----:B------:R-:W-:-:S02]  /*0090*/  USHF.R.S32.HI UR4, URZ, 0x1f, UR6 ;  /* 0x0000001f3f047899 */ /* 0x000fc40008011406 */
[----:B------:R-:W-:Y:S02]  /*00a0*/  ISETP.NE.OR P0, PT, RZ, UR6, !P0 ;  /* 0x00000006ff007c0c */ /* 0x000fe4000c705670 */
[----:B------:R-:W-:-:S04]  /*00b0*/  ULEA.HI UR4, UR4, UR6, URZ, 0x2 ;  /* 0x0000000604047291 */ /* 0x000fc8000f8f103f */
[----:B------:R-:W-:-:S04]  /*00c0*/  ULOP3.LUT UR4, UR4, 0xfffffffc, URZ, 0xc0, !UPT ;  /* 0xfffffffc04047892 */ /* 0x000fc8000f8ec03f */
[----:B------:R-:W-:-:S03]  /*00d0*/  UIADD3 UR6, UR6, -UR4, URZ ;  /* 0x8000000406067290 */ /* 0x000fc6000fffe03f */
[----:B012---:R-:W-:Y:S09]  /*00e0*/  @P0 BRA `(.L_x_1) ;  /* 0x0000000000200947 */ /* 0x007ff20003800000 */
[----:B------:R-:W-:Y:S02]  /*00f0*/  ULDC.64 UR4, c[0x0][0x198] ;  /* 0x0000660000047ab9 */ /* 0x000fe40000000a00 */
[----:B------:R-:W-:Y:S02]  /*0100*/  UIADD3 UR8, UP0, UR4, 0xf0, URZ ;  /* 0x000000f004087890 */ /* 0x000fe4000ff1e03f */
[----:B------:R-:W-:Y:S02]  /*0110*/  UIADD3 UR4, UP1, UR4, 0x1f0, URZ ;  /* 0x000001f004047890 */ /* 0x000fe4000ff3e03f */
[----:B------:R-:W-:Y:S02]  /*0120*/  UIADD3.X UR9, URZ, UR5, URZ, UP0, !UPT ;  /* 0x000000053f097290 */ /* 0x000fe400087fe43f */
[----:B------:R-:W-:-:S07]  /*0130*/  UIADD3.X UR5, URZ, UR5, URZ, UP1, !UPT ;  /* 0x000000053f057290 */ /* 0x000fce0008ffe43f */
[----:B------:R0:W-:Y:S02]  /*0140*/  UTMACCTL.PF [UR8] ;  /* 0x00000000080079b9 */ /* 0x0001e40008040000 */
[----:B------:R0:W-:Y:S02]  /*0150*/  UTMACCTL.PF [UR4] ;  /* 0x00000000040079b9 */ /* 0x0001e40008040000 */
[----:B0-----:R-:W-:Y:S01]  /*0160*/  NOP ;  /* 0x0000000000007918 */ /* 0x001fe20000000000 */
.L_x_1:
[----:B------:R-:W-:Y:S05]  /*0170*/  BSYNC B0 ;  /* 0x0000000000007941 */ /* 0x000fea0003800000 */
.L_x_0:
[----:B------:R-:W0:Y:S01]  /*0180*/  SHFL.IDX PT, R5, R2, RZ, 0x1f ;  /* 0x00001fff02057589 */ /* 0x000e2200000e0000 */
[----:B------:R-:W-:Y:S01]  /*0190*/  R2UR UR19, R3 ;  /* 0x00000000031372ca */ /* 0x000fe200000e0000 */
[----:B------:R-:W-:-:S04]  /*01a0*/  UISETP.NE.AND UP0, UPT, UR6, 0x3, UPT ;  /* 0x000000030600788c */ /* 0x000fc8000bf05270 */
[----:B------:R-:W-:-:S08]  /*01b0*/  UISETP.EQ.OR UP0, UPT, UR6, URZ, !UP0 ;  /* 0x0000003f0600728c */ /* 0x000fd0000c702670 */
[----:B------:R-:W-:Y:S02]  /*01c0*/  UIADD3 UR14, UR19, -0x1, URZ ;  /* 0xffffffff130e7890 */ /* 0x000fe4000fffe03f */
[----:B------:R-:W-:Y:S02]  /*01d0*/  UISETP.EQ.AND UP0, UPT, UR19, URZ, UP0 ;  /* 0x0000003f1300728c */ /* 0x000fe40008702270 */
[----:B------:R-:W-:Y:S02]  /*01e0*/  UISETP.GE.U32.AND UP1, UPT, UR14, 0x2, UPT ;  /* 0x000000020e00788c */ /* 0x000fe4000bf26070 */
[----:B------:R-:W-:Y:S01]  /*01f0*/  USEL UR42, URZ, 0x1, !UP0 ;  /* 0x000000013f2a7887 */ /* 0x000fe2000c000000 */
[----:B0-----:R-:W-:-:S03]  /*0200*/  ISETP.NE.AND P0, PT, R5, RZ, PT ;  /* 0x000000ff0500720c */ /* 0x001fc60003f05270 */
[----:B------:R-:W-:-:S10]  /*0210*/  USEL UR42, UR42, 0x2, UP1 ;  /* 0x000000022a2a7887 */ /* 0x000fd40008800000 */
[----:B------:R-:W-:Y:S05]  /*0220*/  @P0 BRA `(.L_x_2) ;  /* 0x0000000000480947 */ /* 0x000fea0003800000 */
[----:B------:R-:W0:Y:S01]  /*0230*/  S2UR UR7, SR_CgaCtaId ;  /* 0x00000000000779c3 */ /* 0x000e220000008800 */
[----:B------:R-:W-:Y:S01]  /*0240*/  UMOV UR4, 0x400 ;  /* 0x0000040000047882 */ /* 0x000fe20000000000 */
[----:B------:R-:W-:Y:S01]  /*0250*/  UMOV UR5, 0x1 ;  /* 0x0000000100057882 */ /* 0x000fe20000000000 */
[----:B------:R-:W-:Y:S01]  /*0260*/  UMOV UR8, 0x7 ;  /* 0x0000000700087882 */ /* 0x000fe20000000000 */
[----:B------:R-:W-:Y:S01]  /*0270*/  ELECT P0, URZ, PT ;  /* 0x00000000003f782f */ /* 0x000fe20003800000 */
[----:B------:R-:W-:-:S04]  /*0280*/  UIADD3 UR8, -UR8, 0x100000, URZ ;  /* 0x0010000008087890 */ /* 0x000fc8000fffe13f */
[----:B------:R-:W-:Y:S02]  /*0290*/  USHF.L.U32 UR9, UR8, 0xb, URZ ;  /* 0x0000000b08097899 */ /* 0x000fe4000800063f */
[----:B------:R-:W-:Y:S02]  /*02a0*/  USHF.L.U32 UR8, UR8, 0x1, URZ ;  /* 0x0000000108087899 */ /* 0x000fe4000800063f */
[----:B0-----:R-:W-:Y:S02]  /*02b0*/  ULEA UR7, UR7, UR4, 0x18 ;  /* 0x0000000407077291 */ /* 0x001fe4000f8ec03f */
[----:B------:R-:W-:-:S04]  /*02c0*/  UIADD3 UR4, -UR5, 0x100000, URZ ;  /* 0x0010000005047890 */ /* 0x000fc8000fffe13f */
[----:B------:R-:W-:Y:S02]  /*02d0*/  USHF.L.U32 UR5, UR4, 0xb, URZ ;  /* 0x0000000b04057899 */ /* 0x000fe4000800063f */
[----:B------:R-:W-:Y:S01]  /*02e0*/  USHF.L.U32 UR4, UR4, 0x1, URZ ;  /* 0x0000000104047899 */ /* 0x000fe2000800063f */
[----:B------:R-:W0:Y:S11]  /*02f0*/  FENCE.VIEW.ASYNC.S ;  /* 0x00000000000073c6 */ /* 0x000e360000000000 */
[----:B0-----:R0:W1:Y:S01]  /*0300*/  SYNCS.EXCH.64 URZ, [UR7], UR4 ;  /* 0x00000004073f75b2 */ /* 0x0010620008000100 */
[----:B------:R0:W2:Y:S01]  /*0310*/  SYNCS.EXCH.64 URZ, [UR7+0x10], UR8 ;  /* 0x00001008073f75b2 */ /* 0x0000a20008000100 */
[----:B------:R0:W3:Y:S01]  /*0320*/  SYNCS.EXCH.64 URZ, [UR7+0x8], UR4 ;  /* 0x00000804073f75b2 */ /* 0x0000e20008000100 */
[----:B------:R0:W4:Y:S01]  /*0330*/  SYNCS.EXCH.64 URZ, [UR7+0x18], UR8 ;  /* 0x00001808073f75b2 */ /* 0x0001220008000100 */
[----:B------:R-:W-:Y:S01]  /*0340*/  NOP ;  /* 0x0000000000007918 */ /* 0x000fe20000000000 */
.L_x_2:
[----:B------:R-:W5:Y:S01]  /*0350*/  S2UR UR15, SR_CTAID.X ;  /* 0x00000000000f79c3 */ /* 0x000f620000002500 */
[----:B------:R-:W-:Y:S01]  /*0360*/  SHF.R.S32.HI R3, RZ, 0x1f, R0 ;  /* 0x0000001fff037819 */ /* 0x000fe20000011400 */
[----:B------:R-:W1:Y:S01]  /*0370*/  SHFL.IDX PT, R12, R2, RZ, 0x1f ;  /* 0x00001fff020c7589 */ /* 0x000e6200000e0000 */
[----:B0-----:R-:W-:Y:S01]  /*0380*/  ULDC UR4, c[0x0][0x150] ;  /* 0x0000540000047ab9 */ /* 0x001fe20000000800 */
[----:B------:R-:W-:Y:S02]  /*0390*/  ELECT P0, URZ, PT ;  /* 0x00000000003f782f */ /* 0x000fe40003800000 */
[----:B------:R-:W-:Y:S01]  /*03a0*/  LEA.HI R3, R3, R0, RZ, 0x7 ;  /* 0x0000000003037211 */ /* 0x000fe200078f38ff */
[----:B------:R0:W2:Y:S01]  /*03b0*/  SHFL.IDX PT, R9, R2, RZ, 0x1f ;  /* 0x00001fff02097589 */ /* 0x0000a200000e0000 */
[----:B------:R-:W-:Y:S01]  /*03c0*/  ELECT P1, URZ, PT ;  /* 0x00000000003f782f */ /* 0x000fe20003820000 */
[----:B------:R-:W0:Y:S01]  /*03d0*/  S2UR UR8, SR_CTAID.Y ;  /* 0x00000000000879c3 */ /* 0x000e220000002600 */
[----:B------:R-:W-:Y:S01]  /*03e0*/  LOP3.LUT R3, R3, 0xffffff80, RZ, 0xc0, !PT ;  /* 0xffffff8003037812 */ /* 0x000fe200078ec0ff */
[----:B------:R-:W-:Y:S01]  /*03f0*/  ULDC UR5, c[0x0][0x154] ;  /* 0x0000550000057ab9 */ /* 0x000fe20000000800 */
[----:B------:R-:W-:Y:S01]  /*0400*/  ULDC UR7, c[0x0][0x144] ;  /* 0x0000510000077ab9 */ /* 0x000fe20000000800 */
[----:B------:R-:W-:Y:S01]  /*0410*/  UMOV UR18, 0x80 ;  /* 0x0000008000127882 */ /* 0x000fe20000000000 */
[----:B------:R-:W-:Y:S01]  /*0420*/  NOP ;  /* 0x0000000000007918 */ /* 0x000fe20000000000 */
[----:B------:R-:W-:Y:S01]  /*0430*/  IMAD.IADD R3, R0, 0x1, -R3 ;  /* 0x0000000100037824 */ /* 0x000fe200078e0a03 */
[----:B------:R-:W-:Y:S01]  /*0440*/  NOP ;  /* 0x0000000000007918 */ /* 0x000fe20000000000 */
[----:B------:R-:W-:Y:S01]  /*0450*/  ULDC UR17, c[0x0][0x148] ;  /* 0x0000520000117ab9 */ /* 0x000fe20000000800 */
[----:B------:R-:W-:Y:S01]  /*0460*/  IMAD.MOV.U32 R152, RZ, RZ, 0x1 ;  /* 0x00000001ff987424 */ /* 0x000fe200078e00ff */
[----:B------:R-:W-:-:S02]  /*0470*/  ISETP.NE.AND P2, PT, RZ, UR19, PT ;  /* 0x00000013ff007c0c */ /* 0x000fc4000bf45270 */
[----:B------:R-:W-:Y:S02]  /*0480*/  SHF.R.S32.HI R6, RZ, 0x1f, R3 ;  /* 0x0000001fff067819 */ /* 0x000fe40000011403 */
[----:B-----5:R-:W-:Y:S02]  /*0490*/  I2FP.F32.U32 R10, UR15 ;  /* 0x0000000f000a7c45 */ /* 0x020fe40008201000 */
[----:B------:R-:W-:Y:S02]  /*04a0*/  LEA.HI R7, R6, R3, RZ, 0x3 ;  /* 0x0000000306077211 */ /* 0x000fe400078f18ff */
[----:B-1----:R-:W-:Y:S01]  /*04b0*/  ISETP.NE.OR P0, PT, R12, RZ, !P0 ;  /* 0x000000ff0c00720c */ /* 0x002fe20004705670 */
[----:B------:R-:W-:Y:S01]  /*04c0*/  FMUL R11, R10, UR4 ;  /* 0x000000040a0b7c20 */ /* 0x000fe20008400000 */
[----:B------:R-:W-:Y:S02]  /*04d0*/  SHF.R.S32.HI R10, RZ, 0x1f, R5 ;  /* 0x0000001fff0a7819 */ /* 0x000fe40000011405 */
[----:B------:R-:W-:-:S02]  /*04e0*/  SHF.R.S32.HI R8, RZ, 0x3, R7 ;  /* 0x00000003ff087819 */ /* 0x000fc40000011407 */
[----:B------:R-:W-:Y:S01]  /*04f0*/  SHF.R.S32.HI R7, RZ, 0x1f, R7 ;  /* 0x0000001fff077819 */ /* 0x000fe20000011407 */
[----:B------:R-:W1:Y:S01]  /*0500*/  F2I.U32.TRUNC.NTZ R11, R11 ;  /* 0x0000000b000b7305 */ /* 0x000e62000020f000 */
[----:B------:R-:W-:Y:S02]  /*0510*/  LEA.HI R10, R10, R5, RZ, 0x2 ;  /* 0x000000050a0a7211 */ /* 0x000fe400078f10ff */
[----:B------:R-:W-:Y:S02]  /*0520*/  LEA.HI R7, R7, R8, RZ, 0x2 ;  /* 0x0000000807077211 */ /* 0x000fe400078f10ff */
[----:B------:R-:W-:Y:S01]  /*0530*/  LOP3.LUT R10, R10, 0x3ffffffc, RZ, 0xc0, !PT ;  /* 0x3ffffffc0a0a7812 */ /* 0x000fe200078ec0ff */
[----:B------:R-:W-:Y:S01]  /*0540*/  VOTEU.ALL UP0, P0 ;  /* 0x00000000003f7886 */ /* 0x000fe20000000000 */
[----:B0-----:R-:W-:Y:S02]  /*0550*/  I2FP.F32.U32 R2, UR8 ;  /* 0x0000000800027c45 */ /* 0x001fe40008201000 */
[----:B------:R-:W-:Y:S01]  /*0560*/  LOP3.LUT R7, R7, 0xfffffffc, RZ, 0xc0, !PT ;  /* 0xfffffffc07077812 */ /* 0x000fe200078ec0ff */
[----:B------:R-:W-:Y:S01]  /*0570*/  IMAD.IADD R10, R5, 0x1, -R10 ;  /* 0x00000001050a7824 */ /* 0x000fe200078e0a0a */
[----:B--2---:R-:W-:Y:S01]  /*0580*/  ISETP.NE.OR P1, PT, R9, RZ, !P1 ;  /* 0x000000ff0900720c */ /* 0x004fe20004f25670 */
[----:B------:R-:W-:Y:S01]  /*0590*/  FMUL R5, R2, UR5 ;  /* 0x0000000502057c20 */ /* 0x000fe20008400000 */
[----:B------:R-:W0:Y:S01]  /*05a0*/  @!UP0 S2UR UR11, SR_CgaCtaId ;  /* 0x00000000000b89c3 */ /* 0x000e220000008800 */
[----:B------:R-:W-:Y:S01]  /*05b0*/  IMAD.IADD R7, R8, 0x1, -R7 ;  /* 0x0000000108077824 */ /* 0x000fe200078e0a07 */
[----:B-1----:R-:W-:Y:S01]  /*05c0*/  R2UR UR4, R11 ;  /* 0x000000000b0472ca */ /* 0x002fe200000e0000 */
[----:B------:R-:W-:-:S02]  /*05d0*/  @!UP0 UMOV UR10, 0x400 ;  /* 0x00000400000a8882 */ /* 0x000fc40000000000 */
[----:B------:R-:W-:Y:S01]  /*05e0*/  IMAD R7, R10, 0x4, R7 ;  /* 0x000000040a077824 */ /* 0x000fe200078e0207 */
[----:B------:R-:W1:Y:S04]  /*05f0*/  F2I.U32.TRUNC.NTZ R5, R5 ;  /* 0x0000000500057305 */ /* 0x000e68000020f000 */
[----:B------:R-:W-:Y:S01]  /*0600*/  SHF.R.S32.HI R2, RZ, 0x1f, R7 ;  /* 0x0000001fff027819 */ /* 0x000fe20000011407 */
[----:B------:R-:W-:Y:S01]  /*0610*/  VOTEU.ALL UP1, P1 ;  /* 0x00000000003f7886 */ /* 0x000fe20000820000 */
[----:B------:R-:W-:Y:S01]  /*0620*/  VOTEU.ALL UP2, P1 ;  /* 0x00000000003f7886 */ /* 0x000fe20000840000 */
[----:B------:R-:W-:Y:S01]  /*0630*/  VOTEU.ALL UP3, P1 ;  /* 0x00000000003f7886 */ /* 0x000fe20000860000 */
[----:B------:R-:W-:Y:S01]  /*0640*/  LEA.HI R2, R2, R7, RZ, 0x2 ;  /* 0x0000000702027211 */ /* 0x000fe200078f10ff */
[----:B------:R-:W-:Y:S01]  /*0650*/  UIADD3 UR4, -UR4, URZ, URZ ;  /* 0x0000003f04047290 */ /* 0x000fe2000fffe13f */
[----:B------:R-:W2:Y:S01]  /*0660*/  @!UP1 S2UR UR16, SR_CgaCtaId ;  /* 0x00000000001099c3 */ /* 0x000ea20000008800 */
[----:B------:R-:W-:Y:S01]  /*0670*/  @!UP1 UMOV UR13, 0x400 ;  /* 0x00000400000d9882 */ /* 0x000fe20000000000 */
[----:B------:R-:W-:Y:S01]  /*0680*/  LOP3.LUT R8, R2, 0xfffffffc, RZ, 0xc0, !PT ;  /* 0xfffffffc02087812 */ /* 0x000fe200078ec0ff */
[----:B------:R-:W-:Y:S01]  /*0690*/  UIMAD UR7, UR7, UR4, UR15 ;  /* 0x00000004070772a4 */ /* 0x000fe2000f8e020f */
[----:B------:R-:W-:Y:S01]  /*06a0*/  IMAD.SHL.U32 R2, R7, 0x4, RZ ;  /* 0x0000000407027824 */ /* 0x000fe200078e00ff */
[----:B-1----:R-:W-:Y:S01]  /*06b0*/  R2UR UR9, R5 ;  /* 0x00000000050972ca */ /* 0x002fe200000e0000 */
[----:B------:R-:W-:Y:S01]  /*06c0*/  UMOV UR4, 0x20 ;  /* 0x0000002000047882 */ /* 0x000fe20000000000 */
[----:B------:R-:W-:Y:S01]  /*06d0*/  IMAD.IADD R8, R7, 0x1, -R8 ;  /* 0x0000000107087824 */ /* 0x000fe200078e0a08 */
[----:B------:R-:W1:Y:S01]  /*06e0*/  LDC R5, c[0x0][0x140] ;  /* 0x00005000ff057b82 */ /* 0x000e620000000800 */
[----:B------:R-:W-:-:S04]  /*06f0*/  @!UP0 UIADD3 UR4, -UR4, 0x100000, URZ ;  /* 0x0010000004048890 */ /* 0x000fc8000fffe13f */
[----:B------:R-:W-:Y:S02]  /*0700*/  @!UP0 USHF.L.U32 UR5, UR4, 0xb, URZ ;  /* 0x0000000b04058899 */ /* 0x000fe4000800063f */
[----:B------:R-:W-:Y:S01]  /*0710*/  @!UP0 USHF.L.U32 UR4, UR4, 0x1, URZ ;  /* 0x0000000104048899 */ /* 0x000fe2000800063f */
[----:B------:R-:W-:Y:S01]  /*0720*/  LOP3.LUT R153, R7, 0xc, R2, 0x78, !PT ;  /* 0x0000000c07997812 */ /* 0x000fe200078e7802 */
[----:B0-----:R-:W-:Y:S01]  /*0730*/  @!UP0 ULEA UR12, UR11, UR10, 0x18 ;  /* 0x0000000a0b0c8291 */ /* 0x001fe2000f8ec03f */
[----:B------:R-:W-:Y:S01]  /*0740*/  ISETP.NE.AND P3, PT, R8, UR7, PT ;  /* 0x0000000708007c0c */ /* 0x000fe2000bf65270 */
[----:B------:R-:W-:-:S04]  /*0750*/  @!UP1 UIADD3 UR10, -UR18, 0x100000, URZ ;  /* 0x00100000120a9890 */ /* 0x000fc8000fffe13f */
[----:B------:R-:W-:Y:S02]  /*0760*/  @!UP1 USHF.L.U32 UR11, UR10, 0xb, URZ ;  /* 0x0000000b0a0b9899 */ /* 0x000fe4000800063f */
[----:B------:R-:W-:Y:S01]  /*0770*/  @!UP1 USHF.L.U32 UR10, UR10, 0x1, URZ ;  /* 0x000000010a0a9899 */ /* 0x000fe2000800063f */
[----:B------:R0:W0:Y:S01]  /*0780*/  SHFL.IDX PT, R7, R4, RZ, 0x1f ;  /* 0x00001fff04077589 */ /* 0x00002200000e0000 */
[----:B------:R-:W-:Y:S01]  /*0790*/  VOTEU.ALL UP0, P0 ;  /* 0x00000000003f7886 */ /* 0x000fe20000000000 */
[----:B------:R-:W-:Y:S01]  /*07a0*/  VOTEU.ALL UP4, P1 ;  /* 0x00000000003f7886 */ /* 0x000fe20000880000 */
[----:B------:R-:W-:Y:S01]  /*07b0*/  VOTEU.ALL UP5, P1 ;  /* 0x00000000003f7886 */ /* 0x000fe200008a0000 */
[----:B------:R-:W-:Y:S01]  /*07c0*/  UIADD3 UR9, -UR9, URZ, URZ ;  /* 0x0000003f09097290 */ /* 0x000fe2000fffe13f */
[----:B------:R-:W5:Y:S02]  /*07d0*/  FENCE.VIEW.ASYNC.S ;  /* 0x00000000000073c6 */ /* 0x000f640000000000 */
[----:B-----5:R-:W0:Y:S01]  /*07e0*/  @!UP0 SYNCS.EXCH.64 URZ, [UR12+0x50], UR4 ;  /* 0x000050040c3f85b2 */ /* 0x020e220008000100 */
[----:B--2---:R-:W-:Y:S01]  /*07f0*/  @!UP1 ULEA UR13, UR16, UR13, 0x18 ;  /* 0x0000000d100d9291 */ /* 0x004fe2000f8ec03f */
[----:B------:R-:W-:Y:S01]  /*0800*/  @P3 SHF.R.S32.HI R2, RZ, 0x1f, R153 ;  /* 0x0000001fff023819 */ /* 0x000fe20000011499 */
[----:B------:R-:W-:Y:S01]  /*0810*/  VOTEU.ALL UP1, P0 ;  /* 0x00000000003f7886 */ /* 0x000fe20000020000 */
[----:B------:R-:W-:-:S02]  /*0820*/  LOP3.LUT P0, RZ, R3, 0x7, RZ, 0xc0, !PT ;  /* 0x0000000703ff7812 */ /* 0x000fc4000780c0ff */
[----:B------:R-:W-:Y:S02]  /*0830*/  @P3 LEA.HI R2, R2, R153, RZ, 0x2 ;  /* 0x0000009902023211 */ /* 0x000fe400078f10ff */
[----:B------:R-:W-:Y:S02]  /*0840*/  ISETP.LT.U32.AND P0, PT, R153, 0x10, !P0 ;  /* 0x000000109900780c */ /* 0x000fe40004701070 */
[----:B-1----:R-:W-:Y:S02]  /*0850*/  ISETP.EQ.U32.AND P1, PT, R5, 0x1, PT ;  /* 0x000000010500780c */ /* 0x002fe40003f22070 */
[----:B------:R-:W-:Y:S02]  /*0860*/  @P3 SHF.R.S32.HI R2, RZ, 0x2, R2 ;  /* 0x00000002ff023819 */ /* 0x000fe40000011402 */
[----:B------:R-:W-:Y:S01]  /*0870*/  SEL R5, RZ, 0x1, !P0 ;  /* 0x00000001ff057807 */ /* 0x000fe20004000000 */
[----:B------:R1:W2:Y:S01]  /*0880*/  @!UP1 SYNCS.EXCH.64 URZ, [UR12+0x58], UR4 ;  /* 0x000058040c3f95b2 */ /* 0x0002a20008000100 */
[----:B------:R-:W-:Y:S01]  /*0890*/  NOP ;  /* 0x0000000000007918 */ /* 0x000fe20000000000 */
[----:B-1----:R-:W-:Y:S01]  /*08a0*/  UIMAD UR4, UR17, UR9, UR8 ;  /* 0x00000009110472a4 */ /* 0x002fe2000f8e0208 */
[----:B------:R1:W0:Y:S05]  /*08b0*/  @!UP2 SYNCS.EXCH.64 URZ, [UR13+0x30], UR10 ;  /* 0x0000300a0d3fa5b2 */ /* 0x00022a0008000100 */
[----:B------:R-:W-:-:S04]  /*08c0*/  @P3 ISETP.NE.AND P4, PT, R2, UR4, PT ;  /* 0x0000000402003c0c */ /* 0x000fc8000bf85270 */
[----:B------:R-:W-:-:S04]  /*08d0*/  @P3 SEL R152, RZ, 0x1, P4 ;  /* 0x00000001ff983807 */ /* 0x000fc80002000000 */
[----:B------:R-:W-:Y:S01]  /*08e0*/  LOP3.LUT R152, R152, R5, RZ, 0xc0, !PT ;  /* 0x0000000598987212 */ /* 0x000fe200078ec0ff */
[----:B------:R1:W0:Y:S01]  /*08f0*/  @!UP3 SYNCS.EXCH.64 URZ, [UR13+0x38], UR10 ;  /* 0x0000380a0d3fb5b2 */ /* 0x0002220008000100 */
[----:B------:R1:W0:Y:S01]  /*0900*/  @!UP4 SYNCS.EXCH.64 URZ, [UR13+0x40], UR10 ;  /* 0x0000400a0d3fc5b2 */ /* 0x0002220008000100 */
[----:B------:R1:W0:Y:S01]  /*0910*/  @!UP5 SYNCS.EXCH.64 URZ, [UR13+0x48], UR10 ;  /* 0x0000480a0d3fd5b2 */ /* 0x0002220008000100 */
[----:B------:R-:W-:Y:S01]  /*0920*/  NOP ;  /* 0x0000000000007918 */ /* 0x000fe20000000000 */
[----:B-1----:R-:W-:Y:S05]  /*0930*/  @!P1 BRA `(.L_x_3) ;  /* 0x0000000000089947 */ /* 0x002fea0003800000 */
[----:B0-234-:R-:W-:Y:S01]  /*0940*/  UCGABAR_ARV ;  /* 0x00000000000079c7 */ /* 0x01dfe20008000000 */
[----:B------:R-:W-:Y:S05]  /*0950*/  BRA `(.L_x_4) ;  /* 0x0000000000047947 */ /* 0x000fea0003800000 */
.L_x_3:
[----:B0-234-:R-:W-:Y:S01]  /*0960*/  NOP ;  /* 0x0000000000007918 */ /* 0x01dfe20000000000 */
.L_x_4:
[----:B------:R-:W-:Y:S01]  /*0970*/  ULDC.64 UR4, c[0x0][0x598] ;  /* 0x0001660000047ab9 */ /* 0x000fe20000000a00 */
[----:B------:R-:W-:Y:S01]  /*0980*/  ULDC.64 UR50, c[0x0][0x208] ;  /* 0x0000820000327ab9 */ /* 0x000fe20000000a00 */
[----:B------:R-:W-:-:S04]  /*0990*/  ISETP.NE.U32.AND P0, PT, RZ, UR4, PT ;  /* 0x00000004ff007c0c */ /* 0x000fc8000bf05070 */
[----:B------:R-:W-:-:S13]  /*09a0*/  ISETP.NE.AND.EX P0, PT, RZ, UR5, PT, P0 ;  /* 0x00000005ff007c0c */ /* 0x000fda000bf05300 */
[----:B------:R-:W-:Y:S05]  /*09b0*/  @!P0 BRA `(.L_x_5) ;  /* 0x00000000001c8947 */ /* 0x000fea0003800000 */
[----:B------:R-:W0:Y:S02]  /*09c0*/  LDC.64 R4, c[0x0][0x598] ;  /* 0x00016600ff047b82 */ /* 0x000e240000000a00 */
[----:B0-----:R-:W2:Y:S02]  /*09d0*/  LDG.E.64 R4, desc[UR50][R4.64] ;  /* 0x0000003204047981 */ /* 0x001ea4000c1e1b00 */
[----:B--2---:R-:W-:-:S04]  /*09e0*/  ISETP.NE.U32.AND P0, PT, R4, RZ, PT ;  /* 0x000000ff0400720c */ /* 0x004fc80003f05070 */
[----:B------:R-:W-:-:S13]  /*09f0*/  ISETP.NE.AND.EX P0, PT, R5, RZ, PT, P0 ;  /* 0x000000ff0500720c */ /* 0x000fda0003f05300 */
[----:B------:R-:W-:Y:S05]  /*0a00*/  @!P0 BRA `(.L_x_5) ;  /* 0x0000000000088947 */ /* 0x000fea0003800000 */
[----:B------:R0:W5:Y:S01]  /*0a10*/  LD.E R23, desc[UR50][R4.64] ;  /* 0x0000003204177980 */ /* 0x000162000c101900 */
[----:B------:R-:W-:Y:S05]  /*0a20*/  BRA `(.L_x_6) ;  /* 0x0000000000247947 */ /* 0x000fea0003800000 */
.L_x_5:
[----:B------:R-:W-:Y:S02]  /*0a30*/  ULDC.64 UR4, c[0x0][0x588] ;  /* 0x0001620000047ab9 */ /* 0x000fe40000000a00 */
[----:B------:R-:W-:-:S04]  /*0a40*/  ISETP.NE.U32.AND P0, PT, RZ, UR4, PT ;  /* 0x00000004ff007c0c */ /* 0x000fc8000bf05070 */
[----:B------:R-:W-:-:S13]  /*0a50*/  ISETP.NE.AND.EX P0, PT, RZ, UR5, PT, P0 ;  /* 0x00000005ff007c0c */ /* 0x000fda000bf05300 */
[----:B------:R-:W-:Y:S05]  /*0a60*/  @!P0 BRA `(.L_x_7) ;  /* 0x00000000000c8947 */ /* 0x000fea0003800000 */
[----:B------:R-:W0:Y:S02]  /*0a70*/  LDC.64 R4, c[0x0][0x588] ;  /* 0x00016200ff047b82 */ /* 0x000e240000000a00 */
[----:B0-----:R1:W5:Y:S01]  /*0a80*/  LDG.E R23, desc[UR50][R4.64] ;  /* 0x0000003204177981 */ /* 0x001362000c1e1900 */
[----:B------:R-:W-:Y:S05]  /*0a90*/  BRA `(.L_x_6) ;  /* 0x0000000000087947 */ /* 0x000fea0003800000 */
.L_x_7:
[----:B------:R-:W-:Y:S02]  /*0aa0*/  ULDC UR4, c[0x0][0x580] ;  /* 0x0001600000047ab9 */ /* 0x000fe40000000800 */
[----:B------:R-:W-:-:S07]  /*0ab0*/  IMAD.U32 R23, RZ, RZ, UR4 ;  /* 0x00000004ff177e24 */ /* 0x000fce000f8e00ff */
.L_x_6:
[----:B------:R-:W-:Y:S02]  /*0ac0*/  ULDC.64 UR4, c[0x0][0x5a0] ;  /* 0x0001680000047ab9 */ /* 0x000fe40000000a00 */
[----:B------:R-:W-:-:S04]  /*0ad0*/  ISETP.NE.U32.AND P0, PT, RZ, UR4, PT ;  /* 0x00000004ff007c0c */ /* 0x000fc8000bf05070 */
[----:B------:R-:W-:-:S13]  /*0ae0*/  ISETP.NE.AND.EX P0, PT, RZ, UR5, PT, P0 ;  /* 0x00000005ff007c0c */ /* 0x000fda000bf05300 */
[----:B------:R-:W-:Y:S05]  /*0af0*/  @!P0 BRA `(.L_x_8) ;  /* 0x00000000001c8947 */ /* 0x000fea0003800000 */
[----:B01----:R-:W0:Y:S02]  /*0b00*/  LDC.64 R4, c[0x0][0x5a0] ;  /* 0x00016800ff047b82 */ /* 0x003e240000000a00 */
[----:B0-----:R-:W2:Y:S02]  /*0b10*/  LDG.E.64 R4, desc[UR50][R4.64] ;  /* 0x0000003204047981 */ /* 0x001ea4000c1e1b00 */
[----:B--2---:R-:W-:-:S04]  /*0b20*/  ISETP.NE.U32.AND P0, PT, R4, RZ, PT ;  /* 0x000000ff0400720c */ /* 0x004fc80003f05070 */
[----:B------:R-:W-:-:S13]  /*0b30*/  ISETP.NE.AND.EX P0, PT, R5, RZ, PT, P0 ;  /* 0x000000ff0500720c */ /* 0x000fda0003f05300 */
[----:B------:R-:W-:Y:S05]  /*0b40*/  @!P0 BRA `(.L_x_8) ;  /* 0x0000000000088947 */ /* 0x000fea0003800000 */
[----:B------:R0:W5:Y:S01]  /*0b50*/  LD.E R22, desc[UR50][R4.64] ;  /* 0x0000003204167980 */ /* 0x000162000c101900 */
[----:B------:R-:W-:Y:S05]  /*0b60*/  BRA `(.L_x_9) ;  /* 0x0000000000247947 */ /* 0x000fea0003800000 */
.L_x_8:
[----:B------:R-:W-:Y:S02]  /*0b70*/  ULDC.64 UR4, c[0x0][0x590] ;  /* 0x0001640000047ab9 */ /* 0x000fe40000000a00 */
[----:B------:R-:W-:-:S04]  /*0b80*/  ISETP.NE.U32.AND P0, PT, RZ, UR4, PT ;  /* 0x00000004ff007c0c */ /* 0x000fc8000bf05070 */
[----:B------:R-:W-:-:S13]  /*0b90*/  ISETP.NE.AND.EX P0, PT, RZ, UR5, PT, P0 ;  /* 0x00000005ff007c0c */ /* 0x000fda000bf05300 */
[----:B------:R-:W-:Y:S05]  /*0ba0*/  @!P0 BRA `(.L_x_10) ;  /* 0x00000000000c8947 */ /* 0x000fea0003800000 */
[----:B01----:R-:W0:Y:S02]  /*0bb0*/  LDC.64 R4, c[0x0][0x590] ;  /* 0x00016400ff047b82 */ /* 0x003e240000000a00 */
[----:B0-----:R1:W5:Y:S01]  /*0bc0*/  LDG.E R22, desc[UR50][R4.64] ;  /* 0x0000003204167981 */ /* 0x001362000c1e1900 */
[----:B------:R-:W-:Y:S05]  /*0bd0*/  BRA `(.L_x_9) ;  /* 0x0000000000087947 */ /* 0x000fea0003800000 */
.L_x_10:
[----:B------:R-:W-:Y:S02]  /*0be0*/  ULDC UR4, c[0x0][0x584] ;  /* 0x0001610000047ab9 */ /* 0x000fe40000000800 */
[----:B------:R-:W-:-:S07]  /*0bf0*/  IMAD.U32 R22, RZ, RZ, UR4 ;  /* 0x00000004ff167e24 */ /* 0x000fce000f8e00ff */
.L_x_9:
[----:B------:R-:W-:Y:S01]  /*0c00*/  ULDC UR4, c[0x0][0x65c] ;  /* 0x0001970000047ab9 */ /* 0x000fe20000000800 */
[----:B01----:R-:W0:Y:S01]  /*0c10*/  LDC.64 R4, c[0x0][0x650] ;  /* 0x00019400ff047b82 */ /* 0x003e220000000a00 */
[----:B------:R-:W-:Y:S01]  /*0c20*/  UISETP.NE.AND UP2, UPT, UR4, 0x1, UPT ;  /* 0x000000010400788c */ /* 0x000fe2000bf45270 */
[----:B------:R-:W-:Y:S01]  /*0c30*/  IMAD.MOV.U32 R18, RZ, RZ, -0x1 ;  /* 0xffffffffff127424 */ /* 0x000fe200078e00ff */
[----:B------:R-:W-:Y:S01]  /*0c40*/  UISETP.NE.AND UP0, UPT, UR19, 0x2, UPT ;  /* 0x000000021300788c */ /* 0x000fe2000bf05270 */
[----:B------:R-:W-:Y:S01]  /*0c50*/  IMAD.MOV.U32 R19, RZ, RZ, -0x1 ;  /* 0xffffffffff137424 */ /* 0x000fe200078e00ff */
[----:B------:R-:W-:-:S07]  /*0c60*/  UP2UR UR40, UPR, URZ, 0x4 ;  /* 0x000000043f287883 */ /* 0x000fce0008000000 */
[----:B------:R-:W-:Y:S01]  /*0c70*/  @UP2 ULDC UR12, c[0x0][0x10] ;  /* 0x00000400000c2ab9 */ /* 0x000fe20000000800 */
[----:B------:R-:W-:Y:S01]  /*0c80*/  @UP2 UMOV UR4, UR8 ;  /* 0x0000000800042c82 */ /* 0x000fe20008000000 */
[----:B------:R-:W-:Y:S01]  /*0c90*/  @UP2 UMOV UR5, URZ ;  /* 0x0000003f00052c82 */ /* 0x000fe20008000000 */
[----:B------:R-:W-:Y:S01]  /*0ca0*/  @!UP2 ULDC UR16, c[0x0][0xc] ;  /* 0x000003000010aab9 */ /* 0x000fe20000000800 */
[----:B------:R-:W-:Y:S01]  /*0cb0*/  @UP2 UIMAD.WIDE.U32 UR12, UR15, UR12, UR4 ;  /* 0x0000000c0f0c22a5 */ /* 0x000fe2000f8e0004 */
[----:B------:R-:W-:Y:S02]  /*0cc0*/  ULDC UR10, c[0x0][0xc] ;  /* 0x00000300000a7ab9 */ /* 0x000fe40000000800 */
[----:B------:R-:W-:Y:S01]  /*0cd0*/  @UP2 UMOV UR4, URZ ;  /* 0x0000003f00042c82 */ /* 0x000fe20008000000 */
[----:B------:R-:W-:Y:S01]  /*0ce0*/  UMOV UR5, URZ ;  /* 0x0000003f00057c82 */ /* 0x000fe20008000000 */
[----:B------:R-:W-:Y:S01]  /*0cf0*/  @UP2 UIADD3 UR18, UR13, UR4, URZ ;  /* 0x000000040d122290 */ /* 0x000fe2000fffe03f */
[----:B------:R-:W-:-:S02]  /*0d00*/  ULDC UR11, c[0x0][0x10] ;  /* 0x00000400000b7ab9 */ /* 0x000fc40000000800 */
[----:B------:R-:W-:Y:S01]  /*0d10*/  UMOV UR4, UR15 ;  /* 0x0000000f00047c82 */ /* 0x000fe20008000000 */
[----:B------:R-:W-:Y:S02]  /*0d20*/  UIMAD.WIDE.U32 UR10, UR10, UR11, URZ ;  /* 0x0000000b0a0a72a5 */ /* 0x000fe4000f8e003f */
[----:B------:R-:W-:Y:S01]  /*0d30*/  @!UP2 UIMAD.WIDE.U32 UR4, UR8, UR16, UR4 ;  /* 0x000000100804a2a5 */ /* 0x000fe2000f8e0004 */
[----:B------:R-:W-:Y:S02]  /*0d40*/  ULDC UR13, c[0x0][0x14] ;  /* 0x00000500000d7ab9 */ /* 0x000fe40000000800 */
[----:B------:R-:W-:Y:S02]  /*0d50*/  UIMAD.WIDE.U32 UR38, UR10, UR13, URZ ;  /* 0x0000000d0a2672a5 */ /* 0x000fe4000f8e003f */
[----:B------:R-:W-:Y:S02]  /*0d60*/  UIMAD UR41, UR11, UR13, URZ ;  /* 0x0000000d0b2972a4 */ /* 0x000fe4000f8e023f */
[----:B------:R-:W-:Y:S01]  /*0d70*/  @!UP2 UMOV UR12, UR4 ;  /* 0x00000004000cac82 */ /* 0x000fe20008000000 */
[----:B------:R-:W-:Y:S01]  /*0d80*/  @!UP2 UMOV UR18, UR5 ;  /* 0x000000050012ac82 */ /* 0x000fe20008000000 */
[----:B------:R-:W-:-:S02]  /*0d90*/  UIADD3 UR41, UR39, UR41, URZ ;  /* 0x0000002927297290 */ /* 0x000fc4000fffe03f */
[----:B------:R-:W-:-:S04]  /*0da0*/  UIADD3 UR4, UP1, UR12, UR38, URZ ;  /* 0x000000260c047290 */ /* 0x000fc8000ff3e03f */
[----:B------:R-:W-:Y:S02]  /*0db0*/  UIADD3.X UR5, UR18, UR41, URZ, UP1, !UPT ;  /* 0x0000002912057290 */ /* 0x000fe40008ffe43f */
[----:B------:R-:W-:Y:S02]  /*0dc0*/  USEL UR4, UR4, UR12, !UP0 ;  /* 0x0000000c04047287 */ /* 0x000fe4000c000000 */
[----:B------:R-:W-:-:S04]  /*0dd0*/  USEL UR5, UR5, UR18, !UP0 ;  /* 0x0000001205057287 */ /* 0x000fc8000c000000 */
[----:B0-----:R-:W-:Y:S01]  /*0de0*/  ISETP.LE.U32.AND P0, PT, R4, UR4, PT ;  /* 0x0000000404007c0c */ /* 0x001fe2000bf03070 */
[----:B------:R-:W-:Y:S01]  /*0df0*/  IMAD.U32 R16, RZ, RZ, UR4 ;  /* 0x00000004ff107e24 */ /* 0x000fe2000f8e00ff */
[----:B------:R-:W-:Y:S01]  /*0e00*/  PRMT R4, RZ, 0x7610, R4 ;  /* 0x00007610ff047816 */ /* 0x000fe20000000004 */
[----:B------:R-:W-:Y:S02]  /*0e10*/  IMAD.U32 R2, RZ, RZ, UR5 ;  /* 0x00000005ff027e24 */ /* 0x000fe4000f8e00ff */
[----:B------:R-:W-:-:S03]  /*0e20*/  IMAD.U32 R17, RZ, RZ, UR5 ;  /* 0x00000005ff117e24 */ /* 0x000fc6000f8e00ff */
[----:B------:R-:W-:Y:S01]  /*0e30*/  ISETP.GE.U32.AND.EX P0, PT, R2, R5, PT, P0 ;  /* 0x000000050200720c */ /* 0x000fe20003f06100 */
[----:B------:R-:W-:-:S12]  /*0e40*/  IMAD.MOV.U32 R2, RZ, RZ, -0x1 ;  /* 0xffffffffff027424 */ /* 0x000fd800078e00ff */
[----:B------:R-:W-:Y:S05]  /*0e50*/  @P0 BRA `(.L_x_11) ;  /* 0x0000000400500947 */ /* 0x000fea0003800000 */
[----:B------:R-:W-:Y:S01]  /*0e60*/  ULDC.64 UR18, c[0x0][0x628] ;  /* 0x00018a0000127ab9 */ /* 0x000fe20000000a00 */
[C---:B------:R-:W-:Y:S01]  /*0e70*/  R2UR UR20, R16.reuse ;  /* 0x00000000101472ca */ /* 0x040fe200000e0000 */
[----:B------:R-:W-:Y:S01]  /*0e80*/  ULDC UR16, c[0x0][0x630] ;  /* 0x00018c0000107ab9 */ /* 0x000fe20000000800 */
[----:B------:R-:W-:Y:S02]  /*0e90*/  ISETP.NE.U32.AND P0, PT, RZ, UR18, PT ;  /* 0x00000012ff007c0c */ /* 0x000fe4000bf05070 */
[----:B------:R-:W-:Y:S02]  /*0ea0*/  R2UR UR4, R16 ;  /* 0x00000000100472ca */ /* 0x000fe400000e0000 */
[----:B------:R-:W-:Y:S02]  /*0eb0*/  ISETP.NE.AND.EX P0, PT, RZ, UR19, PT, P0 ;  /* 0x00000013ff007c0c */ /* 0x000fe4000bf05300 */
[----:B------:R-:W-:-:S11]  /*0ec0*/  R2UR UR5, R17 ;  /* 0x00000000110572ca */ /* 0x000fd600000e0000 */
[----:B------:R-:W-:Y:S05]  /*0ed0*/  @!P0 BRA `(.L_x_12) ;  /* 0x0000000000308947 */ /* 0x000fea0003800000 */
[----:B------:R-:W-:Y:S01]  /*0ee0*/  R2UR UR4, R16 ;  /* 0x00000000100472ca */ /* 0x000fe200000e0000 */
[----:B------:R-:W-:Y:S01]  /*0ef0*/  ULDC UR12, c[0x0][0x634] ;  /* 0x00018d00000c7ab9 */ /* 0x000fe20000000800 */
[----:B------:R-:W-:-:S11]  /*0f00*/  R2UR UR15, R17 ;  /* 0x00000000110f72ca */ /* 0x000fd600000e0000 */
[----:B------:R-:W-:-:S04]  /*0f10*/  UIADD3 UR12, UP1, UR4, UR12, URZ ;  /* 0x0000000c040c7290 */ /* 0x000fc8000ff3e03f */
[----:B------:R-:W-:-:S04]  /*0f20*/  UIADD3.X UR15, URZ, UR15, URZ, UP1, !UPT ;  /* 0x0000000f3f0f7290 */ /* 0x000fc80008ffe43f */
[----:B------:R-:W-:-:S04]  /*0f30*/  UIMAD.WIDE.U32 UR4, UR15, UR18, URZ ;  /* 0x000000120f0472a5 */ /* 0x000fc8000f8e003f */
[----:B------:R-:W-:Y:S02]  /*0f40*/  UIMAD.WIDE.U32 UR10, UP1, UR12, UR19, UR4 ;  /* 0x000000130c0a72a5 */ /* 0x000fe4000f820004 */
[----:B------:R-:W-:Y:S02]  /*0f50*/  UIMAD.WIDE.U32 UR4, UR12, UR18, URZ ;  /* 0x000000120c0472a5 */ /* 0x000fe4000f8e003f */
[----:B------:R-:W-:Y:S02]  /*0f60*/  UIADD3.X UR13, URZ, URZ, URZ, UP1, !UPT ;  /* 0x0000003f3f0d7290 */ /* 0x000fe40008ffe43f */
[----:B------:R-:W-:Y:S01]  /*0f70*/  UIADD3 URZ, UP1, UR5, UR10, URZ ;  /* 0x0000000a053f7290 */ /* 0x000fe2000ff3e03f */
[----:B------:R-:W-:-:S03]  /*0f80*/  UMOV UR12, UR11 ;  /* 0x0000000b000c7c82 */ /* 0x000fc60008000000 */
[----:B------:R-:W-:-:S12]  /*0f90*/  UIMAD.WIDE.U32.X UR4, UR15, UR19, UR12, UP1 ;  /* 0x000000130f0472a5 */ /* 0x000fd800088e040c */
.L_x_12:
[----:B------:R-:W-:Y:S01]  /*0fa0*/  USHF.R.U64 UR4, UR4, UR16, UR5 ;  /* 0x0000001004047299 */ /* 0x000fe20008001205 */
[----:B------:R-:W-:Y:S01]  /*0fb0*/  R2UR UR11, R17 ;  /* 0x00000000110b72ca */ /* 0x000fe200000e0000 */
[----:B------:R-:W-:Y:S02]  /*0fc0*/  USHF.R.U32.HI UR5, URZ, UR16, UR5 ;  /* 0x000000103f057299 */ /* 0x000fe40008011605 */
[----:B------:R-:W-:Y:S01]  /*0fd0*/  UIADD3 UR12, UP1, URZ, -UR4, URZ ;  /* 0x800000043f0c7290 */ /* 0x000fe2000ff3e03f */
[----:B------:R-:W-:Y:S01]  /*0fe0*/  ULDC.64 UR18, c[0x0][0x620] ;  /* 0x0001880000127ab9 */ /* 0x000fe20000000a00 */
[----:B------:R-:W-:Y:S02]  /*0ff0*/  UISETP.NE.AND UP2, UPT, UR40, URZ, UPT ;  /* 0x0000003f2800728c */ /* 0x000fe4000bf45270 */
[----:B------:R-:W-:Y:S01]  /*1000*/  UIADD3.X UR5, URZ, ~UR5, URZ, UP1, !UPT ;  /* 0x800000053f057290 */ /* 0x000fe20008ffe43f */
[----:B------:R-:W-:Y:S01]  /*1010*/  UMOV UR10, UR20 ;  /* 0x00000014000a7c82 */ /* 0x000fe20008000000 */
[----:B------:R-:W-:-:S02]  /*1020*/  ULDC UR13, c[0x0][0x618] ;  /* 0x00018600000d7ab9 */ /* 0x000fc40000000800 */
[----:B------:R-:W-:Y:S02]  /*1030*/  UIMAD UR5, UR5, UR18, URZ ;  /* 0x00000012050572a4 */ /* 0x000fe4000f8e023f */
[----:B------:R-:W-:Y:S02]  /*1040*/  UIMAD.WIDE.U32 UR10, UR12, UR18, UR10 ;  /* 0x000000120c0a72a5 */ /* 0x000fe4000f8e000a */
[----:B------:R-:W-:Y:S02]  /*1050*/  UIMAD UR12, UR12, UR19, UR5 ;  /* 0x000000130c0c72a4 */ /* 0x000fe4000f8e0205 */
[----:B------:R-:W-:Y:S02]  /*1060*/  @UP2 UIMAD UR7, UR17, UR9, UR8 ;  /* 0x00000009110722a4 */ /* 0x000fe4000f8e0208 */
[----:B------:R-:W-:Y:S01]  /*1070*/  UIADD3 UR11, UR11, UR12, URZ ;  /* 0x0000000c0b0b7290 */ /* 0x000fe2000fffe03f */
[----:B------:R-:W-:Y:S01]  /*1080*/  ULDC.64 UR8, c[0x0][0x640] ;  /* 0x0001900000087ab9 */ /* 0x000fe20000000a00 */
[----:B------:R-:W-:-:S02]  /*1090*/  ULDC UR15, c[0x0][0x608] ;  /* 0x00018200000f7ab9 */ /* 0x000fc40000000800 */
[----:B------:R-:W-:Y:S01]  /*10a0*/  USHF.R.U64 UR20, UR10, UR13, UR11 ;  /* 0x0000000d0a147299 */ /* 0x000fe2000800120b */
[----:B------:R-:W-:Y:S01]  /*10b0*/  ISETP.NE.U32.AND P0, PT, RZ, UR8, PT ;  /* 0x00000008ff007c0c */ /* 0x000fe2000bf05070 */
[----:B------:R-:W-:Y:S01]  /*10c0*/  USHF.R.U32.HI UR11, URZ, UR13, UR11 ;  /* 0x0000000d3f0b7299 */ /* 0x000fe2000801160b */
[----:B------:R-:W-:Y:S02]  /*10d0*/  ULDC UR21, c[0x0][0x658] ;  /* 0x0001960000157ab9 */ /* 0x000fe40000000800 */
[----:B------:R-:W-:Y:S01]  /*10e0*/  ISETP.NE.AND.EX P0, PT, RZ, UR9, PT, P0 ;  /* 0x00000009ff007c0c */ /* 0x000fe2000bf05300 */
[----:B------:R-:W-:Y:S02]  /*10f0*/  USHF.R.U64 UR25, UR20, UR15, UR11 ;  /* 0x0000000f14197299 */ /* 0x000fe4000800120b */
[----:B------:R-:W-:Y:S01]  /*1100*/  USHF.R.U32.HI UR11, URZ, UR15, UR11 ;  /* 0x0000000f3f0b7299 */ /* 0x000fe2000801160b */
[----:B------:R-:W-:Y:S01]  /*1110*/  UMOV UR10, 0xffffffff ;  /* 0xffffffff000a7882 */ /* 0x000fe20000000000 */
[----:B------:R-:W-:Y:S01]  /*1120*/  ULDC UR5, c[0x0][0x600] ;  /* 0x0001800000057ab9 */ /* 0x000fe20000000800 */
[----:B------:R-:W-:-:S02]  /*1130*/  USHF.L.U32 UR10, UR10, UR21, URZ ;  /* 0x000000150a0a7299 */ /* 0x000fc4000800063f */
[----:B------:R-:W-:Y:S02]  /*1140*/  USHF.R.U64 UR26, UR25, UR21, UR11 ;  /* 0x00000015191a7299 */ /* 0x000fe4000800120b */
[----:B------:R-:W-:Y:S02]  /*1150*/  ULOP3.LUT UR15, URZ, UR10, URZ, 0x33, !UPT ;  /* 0x0000000a3f0f7292 */ /* 0x000fe4000f8e333f */
[----:B------:R-:W-:Y:S02]  /*1160*/  UIADD3 UR19, UR5, -0x1, URZ ;  /* 0xffffffff05137890 */ /* 0x000fe4000fffe03f */
[----:B------:R-:W-:Y:S01]  /*1170*/  USHF.R.U32.HI UR11, URZ, UR21, UR11 ;  /* 0x000000153f0b7299 */ /* 0x000fe2000801160b */
[----:B------:R-:W-:Y:S01]  /*1180*/  ULDC UR22, c[0x0][0x648] ;  /* 0x0001920000167ab9 */ /* 0x000fe20000000800 */
[----:B------:R-:W-:Y:S01]  /*1190*/  ULDC UR23, c[0x0][0x638] ;  /* 0x00018e0000177ab9 */ /* 0x000fe20000000800 */
[----:B------:R-:W-:Y:S01]  /*11a0*/  UMOV UR24, 0x1 ;  /* 0x0000000100187882 */ /* 0x000fe20000000000 */
[----:B------:R-:W-:Y:S01]  /*11b0*/  UMOV UR10, UR26 ;  /* 0x0000001a000a7c82 */ /* 0x000fe20008000000 */
[----:B------:R-:W-:Y:S07]  /*11c0*/  @!P0 BRA `(.L_x_13) ;  /* 0x0000000000308947 */ /* 0x000fee0003800000 */
[----:B------:R-:W-:Y:S02]  /*11d0*/  ULDC UR16, c[0x0][0x64c] ;  /* 0x0001930000107ab9 */ /* 0x000fe40000000800 */
        /* <DEDUP_REMOVED lines=8> */
[----:B------:R-:W-:-:S07]  /*1260*/  UIMAD.WIDE.U32.X UR8, UR18, UR9, UR16, UP1 ;  /* 0x00000009120872a5 */ /* 0x000fce00088e0410 */
[----:B------:R-:W-:Y:S01]  /*1270*/  UMOV UR10, UR8 ;  /* 0x00000008000a7c82 */ /* 0x000fe20008000000 */
[----:B------:R-:W-:-:S05]  /*1280*/  UMOV UR11, UR9 ;  /* 0x00000009000b7c82 */ /* 0x000fca0008000000 */
.L_x_13:
[----:B------:R-:W-:Y:S01]  /*1290*/  USHF.R.U64 UR9, UR10, UR22, UR11 ;  /* 0x000000160a097299 */ /* 0x000fe2000800120b */
[----:B------:R-:W-:Y:S01]  /*12a0*/  IMAD.MOV.U32 R4, RZ, RZ, 0x1 ;  /* 0x00000001ff047424 */ /* 0x000fe200078e00ff */
[----:B------:R-:W-:Y:S01]  /*12b0*/  USHF.L.U32 UR8, UR24, UR21, URZ ;  /* 0x0000001518087299 */ /* 0x000fe2000800063f */
[----:B------:R-:W-:Y:S01]  /*12c0*/  IMAD.U32 R19, RZ, RZ, UR4 ;  /* 0x00000004ff137e24 */ /* 0x000fe2000f8e00ff */
[----:B------:R-:W-:Y:S02]  /*12d0*/  ULOP3.LUT UR15, UR25, UR15, URZ, 0xc0, !UPT ;  /* 0x0000000f190f7292 */ /* 0x000fe4000f8ec03f */
[----:B------:R-:W-:Y:S02]  /*12e0*/  UIADD3 UR10, -UR9, URZ, URZ ;  /* 0x0000003f090a7290 */ /* 0x000fe4000fffe13f */
[----:B------:R-:W-:Y:S02]  /*12f0*/  UIMAD UR15, UR8, UR9, UR15 ;  /* 0x00000009080f72a4 */ /* 0x000fe4000f8e020f */
[----:B------:R-:W-:-:S02]  /*1300*/  ULOP3.LUT UR19, UR20, UR19, URZ, 0xc0, !UPT ;  /* 0x0000001314137292 */ /* 0x000fc4000f8ec03f */
[----:B------:R-:W-:Y:S01]  /*1310*/  UIMAD UR8, UR10, UR23, UR26 ;  /* 0x000000170a0872a4 */ /* 0x000fe2000f8e021a */
[----:B------:R-:W-:Y:S01]  /*1320*/  ULDC UR9, c[0x0][0x610] ;  /* 0x0001840000097ab9 */ /* 0x000fe20000000800 */
[----:B------:R-:W-:Y:S02]  /*1330*/  UISETP.NE.AND UP1, UPT, UR40, URZ, UPT ;  /* 0x0000003f2800728c */ /* 0x000fe4000bf25270 */
[----:B------:R-:W-:Y:S02]  /*1340*/  UIMAD UR7, UR15, UR9, UR7 ;  /* 0x000000090f0772a4 */ /* 0x000fe4000f8e0207 */
[----:B------:R-:W-:-:S04]  /*1350*/  UIMAD UR8, UR8, UR5, UR19 ;  /* 0x00000005080872a4 */ /* 0x000fc8000f8e0213 */
[----:B------:R-:W-:Y:S02]  /*1360*/  USEL UR5, UR8, UR7, !UP1 ;  /* 0x0000000708057287 */ /* 0x000fe4000c800000 */
[----:B------:R-:W-:-:S04]  /*1370*/  USEL UR7, UR7, UR8, !UP1 ;  /* 0x0000000807077287 */ /* 0x000fc8000c800000 */
[----:B------:R-:W-:Y:S02]  /*1380*/  IMAD.U32 R2, RZ, RZ, UR5 ;  /* 0x00000005ff027e24 */ /* 0x000fe4000f8e00ff */
[----:B------:R-:W-:-:S07]  /*1390*/  IMAD.U32 R18, RZ, RZ, UR7 ;  /* 0x00000007ff127e24 */ /* 0x000fce000f8e00ff */
.L_x_11:
[----:B------:R-:W-:Y:S05]  /*13a0*/  @!P1 BRA `(.L_x_14) ;  /* 0x00000000000c9947 */ /* 0x000fea0003800000 */
[----:B------:R-:W-:Y:S01]  /*13b0*/  UCGABAR_WAIT ;  /* 0x0000000000007dc7 */ /* 0x000fe20008000000 */
[----:B------:R-:W-:Y:S01]  /*13c0*/  CCTL.IVALL ;  /* 0x00000000ff00798f */ /* 0x000fe20002000000 */
[----:B------:R-:W-:Y:S05]  /*13d0*/  BRA `(.L_x_15) ;  /* 0x0000000000047947 */ /* 0x000fea0003800000 */
.L_x_14:
[----:B------:R-:W-:Y:S06]  /*13e0*/  BAR.SYNC.DEFER_BLOCKING 0x0 ;  /* 0x0000000000007b1d */ /* 0x000fec0000010000 */
.L_x_15:
[----:B------:R-:W-:Y:S02]  /*13f0*/  ULDC UR4, c[0x0][0x28c] ;  /* 0x0000a30000047ab9 */ /* 0x000fe40000000800 */
[----:B------:R-:W-:-:S04]  /*1400*/  UIADD3 UR4, UR4, 0x3f, URZ ;  /* 0x0000003f04047890 */ /* 0x000fc8000fffe03f */
[----:B------:R-:W-:-:S04]  /*1410*/  USHF.R.S32.HI UR5, URZ, 0x1f, UR4 ;  /* 0x0000001f3f057899 */ /* 0x000fc80008011404 */
[----:B------:R-:W-:-:S04]  /*1420*/  ULEA.HI UR5, UR5, UR4, URZ, 0x6 ;  /* 0x0000000405057291 */ /* 0x000fc8000f8f303f */
[----:B------:R-:W-:Y:S01]  /*1430*/  USHF.R.S32.HI UR37, URZ, 0x6, UR5 ;  /* 0x000000063f257899 */ /* 0x000fe20008011405 */
[----:B------:R-:W-:Y:S11]  /*1440*/  @!P2 BRA `(.L_x_16) ;  /* 0x0000007c00e0a947 */ /* 0x000ff60003800000 */
[----:B------:R-:W-:-:S06]  /*1450*/  UISETP.GT.U32.AND UP1, UPT, UR14, 0x1, UPT ;  /* 0x000000010e00788c */ /* 0x000fcc000bf24070 */
[----:B------:R-:W-:-:S13]  /*1460*/  PLOP3.LUT P0, PT, PT, PT, UP1, 0x80, 0x0 ;  /* 0x000000000000781c */ /* 0x000fda0003f0f018 */
[----:B------:R-:W-:Y:S05]  /*1470*/  @P0 EXIT ;  /* 0x000000000000094d */ /* 0x000fea0003800000 */
.L_x_17:
[----:B------:R-:W-:-:S08]  /*1480*/  NOP ;  /* 0x0000000000007918 */ /* 0x000fd00000000000 */
[----:B------:R-:W0:Y:S02]  /*1490*/  USETMAXREG.TRY_ALLOC.CTAPOOL UP1, 0xe8 ;  /* 0x000000e8000079c8 */ /* 0x000e240008020600 */
[----:B0-----:R-:W-:-:S13]  /*14a0*/  PLOP3.LUT P0, PT, PT, PT, UP1, 0x80, 0x0 ;  /* 0x000000000000781c */ /* 0x001fda0003f0f018 */
[----:B------:R-:W-:Y:S05]  /*14b0*/  @!P0 BRA `(.L_x_17) ;  /* 0xfffffffc00f08947 */ /* 0x000fea000383ffff */
[----:B------:R-:W-:-:S13]  /*14c0*/  LOP3.LUT P0, RZ, R4, 0xff, RZ, 0xc0, !PT ;  /* 0x000000ff04ff7812 */ /* 0x000fda000780c0ff */
[----:B------:R-:W-:Y:S05]  /*14d0*/  @!P0 EXIT ;  /* 0x000000000000894d */ /* 0x000fea0003800000 */
[----:B------:R-:W0:Y:S01]  /*14e0*/  S2UR UR5, SR_CgaCtaId ;  /* 0x00000000000579c3 */ /* 0x000e220000008800 */
[----:B------:R-:W-:Y:S01]  /*14f0*/  VIADD R7, R7, 0xffffffff ;  /* 0xffffffff07077836 */ /* 0x000fe20000000000 */
[CC--:B------:R-:W-:Y:S01]  /*1500*/  LEA.HI R0, R6.reuse, R3.reuse, RZ, 0x2 ;  /* 0x0000000306007211 */ /* 0x0c0fe200078f10ff */
[----:B------:R-:W-:Y:S01]  /*1510*/  UMOV UR43, 0x400 ;  /* 0x00000400002b7882 */ /* 0x000fe20000000000 */
[----:B------:R-:W-:Y:S01]  /*1520*/  LEA.HI R6, R6, R3, RZ, 0x5 ;  /* 0x0000000306067211 */ /* 0x000fe200078f28ff */
[----:B------:R-:W-:Y:S01]  /*1530*/  USHF.R.U32.HI UR4, URZ, 0x1, UR37 ;  /* 0x000000013f047899 */ /* 0x000fe20008011625 */
[----:B------:R-:W-:Y:S01]  /*1540*/  R2UR UR45, R7 ;  /* 0x00000000072d72ca */ /* 0x000fe200000e0000 */
[----:B------:R-:W-:Y:S01]  /*1550*/  ULOP3.LUT UR44, UR37, 0x1, URZ, 0xc0, !UPT ;  /* 0x00000001252c7892 */ /* 0x000fe2000f8ec03f */
[--C-:B------:R-:W-:Y:S01]  /*1560*/  SHF.R.S32.HI R154, RZ, 0x2, R0.reuse ;  /* 0x00000002ff9a7819 */ /* 0x100fe20000011400 */
[----:B------:R-:W-:Y:S01]  /*1570*/  UISETP.LT.AND UP1, UPT, UR37, 0x1, UPT ;  /* 0x000000012500788c */ /* 0x000fe2000bf21270 */
[----:B------:R-:W-:Y:S01]  /*1580*/  SHF.R.S32.HI R5, RZ, 0x1f, R0 ;  /* 0x0000001fff057819 */ /* 0x000fe20000011400 */
[----:B------:R-:W-:Y:S01]  /*1590*/  ULOP3.LUT UR4, UR4, 0x1, URZ, 0xc0, !UPT ;  /* 0x0000000104047892 */ /* 0x000fe2000f8ec03f */
[----:B------:R-:W-:Y:S01]  /*15a0*/  LOP3.LUT R156, R0, 0xfffffffc, RZ, 0xc0, !PT ;  /* 0xfffffffc009c7812 */ /* 0x000fe200078ec0ff */
[----:B------:R-:W-:Y:S01]  /*15b0*/  ULDC UR6, c[0x0][0x284] ;  /* 0x0000a10000067ab9 */ /* 0x000fe20000000800 */
[----:B------:R-:W-:Y:S01]  /*15c0*/  LEA.HI R5, R5, R154, RZ, 0x3 ;  /* 0x0000009a05057211 */ /* 0x000fe200078f18ff */
[----:B------:R-:W-:Y:S01]  /*15d0*/  USEL UR44, UR44, URZ, !UP0 ;  /* 0x0000003f2c2c7287 */ /* 0x000fe2000c000000 */
[----:B------:R-:W-:Y:S01]  /*15e0*/  ISETP.NE.AND P0, PT, R7, RZ, PT ;  /* 0x000000ff0700720c */ /* 0x000fe20003f05270 */
[----:B------:R-:W-:Y:S01]  /*15f0*/  USEL UR47, UR37, 0x1, UP1 ;  /* 0x00000001252f7887 */ /* 0x000fe20008800000 */
[----:B------:R-:W-:Y:S01]  /*1600*/  LOP3.LUT R5, R5, 0xfffffff8, RZ, 0xc0, !PT ;  /* 0xfffffff805057812 */ /* 0x000fe200078ec0ff */
[----:B------:R-:W-:Y:S01]  /*1610*/  USHF.L.U32 UR45, UR45, 0x3, URZ ;  /* 0x000000032d2d7899 */ /* 0x000fe2000800063f */
[----:B------:R-:W-:Y:S01]  /*1620*/  IMAD.IADD R156, R3, 0x1, -R156 ;  /* 0x00000001039c7824 */ /* 0x000fe200078e0a9c */
[----:B------:R-:W-:Y:S01]  /*1630*/  UISETP.EQ.U32.AND UP0, UPT, UR4, 0x1, !UP0 ;  /* 0x000000010400788c */ /* 0x000fe2000c702070 */
[----:B------:R-:W-:Y:S01]  /*1640*/  SEL R170, RZ, 0x1, P0 ;  /* 0x00000001ffaa7807 */ /* 0x000fe20000000000 */
[----:B------:R-:W-:Y:S01]  /*1650*/  IMAD.IADD R154, R154, 0x1, -R5 ;  /* 0x000000019a9a7824 */ /* 0x000fe200078e0a05 */
[----:B0-----:R-:W-:Y:S01]  /*1660*/  ULEA UR43, UR5, UR43, 0x18 ;  /* 0x0000002b052b7291 */ /* 0x001fe2000f8ec03f */
[----:B------:R-:W-:Y:S01]  /*1670*/  SHF.R.S32.HI R5, RZ, 0x5, R6 ;  /* 0x00000005ff057819 */ /* 0x000fe20000011406 */
[----:B------:R-:W-:Y:S01]  /*1680*/  IMAD.U32 R158, RZ, RZ, UR45 ;  /* 0x0000002dff9e7e24 */ /* 0x000fe2000f8e00ff */
[----:B------:R-:W-:Y:S01]  /*1690*/  ULOP3.LUT UR36, UR42, 0x1, URZ, 0xfc, !UPT ;  /* 0x000000012a247892 */ /* 0x000fe2000f8efc3f */
[--C-:B------:R-:W-:Y:S01]  /*16a0*/  SHF.R.S32.HI R155, RZ, 0x1f, R154.reuse ;  /* 0x0000001fff9b7819 */ /* 0x100fe2000001149a */
[----:B------:R-:W-:Y:S01]  /*16b0*/  UIADD3 UR46, UR43, 0x30, URZ ;  /* 0x000000302b2e7890 */ /* 0x000fe2000fffe03f */
[C-C-:B------:R-:W-:Y:S01]  /*16c0*/  IMAD R161, R5.reuse, -0x10, -R154.reuse ;  /* 0xfffffff005a17824 */ /* 0x140fe200078e0a9a */
[C---:B------:R-:W-:Y:S01]  /*16d0*/  LOP3.LUT R160, R158.reuse, 0x8, RZ, 0xc0, !PT ;  /* 0x000000089ea07812 */ /* 0x040fe200078ec0ff */
[----:B------:R-:W-:Y:S01]  /*16e0*/  UIADD3 UR47, -UR47, UR37, URZ ;  /* 0x000000252f2f7290 */ /* 0x000fe2000fffe13f */
[----:B------:R-:W-:Y:S01]  /*16f0*/  IMAD.WIDE R154, R5, 0x10, R154 ;  /* 0x00000010059a7825 */ /* 0x000fe200078e029a */
[----:B------:R-:W-:Y:S01]  /*1700*/  LOP3.LUT R158, R158, 0x8, RZ, 0xc, !PT ;  /* 0x000000089e9e7812 */ /* 0x000fe200078e0cff */
[----:B------:R-:W-:Y:S01]  /*1710*/  USEL UR48, URZ, 0x1, !UP0 ;  /* 0x000000013f307887 */ /* 0x000fe2000c000000 */
[----:B------:R-:W-:Y:S01]  /*1720*/  LOP3.LUT R160, R160, 0x18, RZ, 0x3c, !PT ;  /* 0x00000018a0a07812 */ /* 0x000fe200078e3cff */
[----:B------:R-:W-:-:S02]  /*1730*/  IMAD.U32 R157, RZ, RZ, UR46 ;  /* 0x0000002eff9d7e24 */ /* 0x000fc4000f8e00ff */
[----:B------:R-:W-:Y:S02]  /*1740*/  VIADD R161, R161, UR6 ;  /* 0x00000006a1a17c36 */ /* 0x000fe40008000000 */
[----:B------:R-:W-:-:S07]  /*1750*/  VIADD R159, R157, UR45 ;  /* 0x0000002d9d9f7c36 */ /* 0x000fce0008000000 */
.L_x_293:
[----:B------:R-:W-:Y:S01]  /*1760*/  SHF.L.U32 R0, R170, 0x1f, RZ ;  /* 0x0000001faa007819 */ /* 0x000fe200000006ff */
[----:B------:R-:W-:Y:S02]  /*1770*/  ULDC UR4, c[0x0][0x28c] ;  /* 0x0000a30000047ab9 */ /* 0x000fe40000000800 */
[----:B------:R-:W-:Y:S01]  /*1780*/  ISETP.LT.AND P1, PT, RZ, UR4, PT ;  /* 0x00000004ff007c0c */ /* 0x000fe2000bf21270 */
[----:B------:R-:W0:Y:S02]  /*1790*/  SYNCS.PHASECHK.TRANS64.TRYWAIT P0, [R157+UR45], R0 ;  /* 0x000000009d0075a7 */ /* 0x000e24000800016d */
[----:B0-234-:R-:W-:Y:S10]  /*17a0*/  @!P0 BRA `(.L_x_18) ;  /* 0x0000008c00548947 */ /* 0x01dff40003800000 */
.L_x_313:
[----:B------:R-:W-:Y:S05]  /*17b0*/  @P1 BRA `(.L_x_19) ;  /* 0x0000000000401947 */ /* 0x000fea0003800000 */
[----:B0-----:R-:W-:Y:S01]  /*17c0*/  MOV R0, 0x0 ;  /* 0x0000000000007802 */ /* 0x001fe20000000f00 */
[----:B------:R-:W-:Y:S01]  /*17d0*/  ULDC.64 UR4, c[0x4][0x68] ;  /* 0x01001a0000047ab9 */ /* 0x000fe20000000a00 */
[----:B------:R-:W-:Y:S01]  /*17e0*/  ULDC.64 UR6, c[0x4][0x8] ;  /* 0x0100020000067ab9 */ /* 0x000fe20000000a00 */
[----:B------:R-:W-:Y:S01]  /*17f0*/  IMAD.U32 R4, RZ, RZ, UR4 ;  /* 0x00000004ff047e24 */ /* 0x000fe2000f8e00ff */
[----:B------:R0:W1:Y:S01]  /*1800*/  LDC.64 R14, c[0x4][R0] ;  /* 0x01000000000e7b82 */ /* 0x0000620000000a00 */
[----:B------:R-:W-:Y:S01]  /*1810*/  IMAD.U32 R5, RZ, RZ, UR5 ;  /* 0x00000005ff057e24 */ /* 0x000fe2000f8e00ff */
[----:B------:R-:W-:Y:S01]  /*1820*/  ULDC.64 UR4, c[0x4][0x70] ;  /* 0x01001c0000047ab9 */ /* 0x000fe20000000a00 */
[----:B------:R-:W-:Y:S02]  /*1830*/  IMAD.U32 R10, RZ, RZ, UR6 ;  /* 0x00000006ff0a7e24 */ /* 0x000fe4000f8e00ff */
[----:B------:R-:W-:Y:S02]  /*1840*/  IMAD.U32 R6, RZ, RZ, UR4 ;  /* 0x00000004ff067e24 */ /* 0x000fe4000f8e00ff */
[----:B------:R-:W-:-:S02]  /*1850*/  IMAD.U32 R7, RZ, RZ, UR5 ;  /* 0x00000005ff077e24 */ /* 0x000fc4000f8e00ff */
[----:B------:R-:W-:Y:S02]  /*1860*/  IMAD.U32 R11, RZ, RZ, UR7 ;  /* 0x00000007ff0b7e24 */ /* 0x000fe4000f8e00ff */
[----:B------:R-:W-:Y:S02]  /*1870*/  IMAD.MOV.U32 R8, RZ, RZ, 0x1e1 ;  /* 0x000001e1ff087424 */ /* 0x000fe400078e00ff */
[----:B------:R-:W-:Y:S02]  /*1880*/  IMAD.MOV.U32 R12, RZ, RZ, 0x1 ;  /* 0x00000001ff0c7424 */ /* 0x000fe400078e00ff */
[----:B0-----:R-:W-:-:S07]  /*1890*/  IMAD.MOV.U32 R13, RZ, RZ, RZ ;  /* 0x000000ffff0d7224 */ /* 0x001fce00078e00ff */
[----:B------:R-:W-:-:S07]  /*18a0*/  LEPC R20, `(.L_x_19) ;  /* 0x000000001014794e */ /* 0x000fce0000000000 */
[----:B-1---5:R-:W-:Y:S05]  /*18b0*/  CALL.ABS.NOINC R14 ;  /* 0x000000000e007343 */ /* 0x022fea0003c00000 */
.L_x_19:
[----:B0-----:R-:W-:-:S05]  /*18c0*/  IMAD.U32 R0, RZ, RZ, UR36 ;  /* 0x00000024ff007e24 */ /* 0x001fca000f8e00ff */
[----:B------:R-:W-:-:S13]  /*18d0*/  ISETP.NE.AND P0, PT, R0, 0x3, PT ;  /* 0x000000030000780c */ /* 0x000fda0003f05270 */
[----:B------:R-:W-:Y:S05]  /*18e0*/  @!P0 BRA `(.L_x_20) ;  /* 0x0000000000048947 */ /* 0x000fea0003800000 */
[----:B------:R-:W-:Y:S01]  /*18f0*/  BPT.TRAP 0x1 ;  /* 0x000000040000795c */ /* 0x000fe20000300000 */
.L_x_20:
[----:B------:R-:W-:Y:S02]  /*1900*/  IMAD.U32 R3, RZ, RZ, UR44 ;  /* 0x0000002cff037e24 */ /* 0x000fe4000f8e00ff */
[----:B------:R-:W-:-:S03]  /*1910*/  IMAD.U32 R0, RZ, RZ, UR48 ;  /* 0x00000030ff007e24 */ /* 0x000fc6000f8e00ff */
[----:B------:R-:W-:Y:S02]  /*1920*/  LEA R3, R3, UR43, 0x3 ;  /* 0x0000002b03037c11 */ /* 0x000fe4000f8e18ff */
[----:B------:R-:W-:-:S04]  /*1930*/  SHF.L.U32 R0, R0, 0x1f, RZ ;  /* 0x0000001f00007819 */ /* 0x000fc800000006ff */
[----:B------:R0:W1:Y:S01]  /*1940*/  SYNCS.PHASECHK.TRANS64.TRYWAIT P1, [R3+URZ], R0 ;  /* 0x00000000030075a7 */ /* 0x000062000802017f */
[----:B------:R-:W-:Y:S05]  /*1950*/  @!P0 BRA `(.L_x_21) ;  /* 0x0000000000048947 */ /* 0x000fea0003800000 */
[----:B------:R-:W-:Y:S01]  /*1960*/  BPT.TRAP 0x1 ;  /* 0x000000040000795c */ /* 0x000fe20000300000 */
.L_x_21:
[----:B------:R-:W-:-:S05]  /*1970*/  IMAD.U32 R4, RZ, RZ, UR47 ;  /* 0x0000002fff047e24 */ /* 0x000fca000f8e00ff */
[----:B------:R-:W-:Y:S01]  /*1980*/  ISETP.GE.AND P2, PT, R4, 0x1, PT ;  /* 0x000000010400780c */ /* 0x000fe20003f46270 */
[----:B-1----:R-:W-:-:S12]  /*1990*/  @P1 BRA `(.L_x_22) ;  /* 0x0000000000081947 */ /* 0x002fd80003800000 */
[----:B------:R-:W1:Y:S02]  /*19a0*/  SYNCS.PHASECHK.TRANS64.TRYWAIT P1, [R3+URZ], R0 ;  /* 0x00000000030075a7 */ /* 0x000e64000802017f */
[----:B-1----:R-:W-:Y:S05]  /*19b0*/  @!P1 BRA `(.L_x_23) ;  /* 0x0000008800e49947 */ /* 0x002fea0003800000 */
.L_x_22:
[----:B------:R-:W-:Y:S05]  /*19c0*/  WARPSYNC.ALL ;  /* 0x0000000000007948 */ /* 0x000fea0003800000 */
[----:B------:R-:W-:Y:S01]  /*19d0*/  UIADD3 UR4, UR43, 0x100, URZ ;  /* 0x000001002b047890 */ /* 0x000fe2000fffe03f */
[----:B------:R-:W-:Y:S01]  /*19e0*/  WARPGROUP.ARRIVE ;  /* 0x00000000000079c5 */ /* 0x000fe20000000000 */
[----:B------:R-:W-:Y:S02]  /*19f0*/  UIADD3 UR5, UR43, 0x8100, URZ ;  /* 0x000081002b057890 */ /* 0x000fe4000fffe03f */
[----:B------:R-:W-:Y:S02]  /*1a00*/  USHF.R.U32.HI UR4, URZ, 0x4, UR4 ;  /* 0x000000043f047899 */ /* 0x000fe40008011604 */
[----:B------:R-:W-:-:S02]  /*1a10*/  USHF.R.U32.HI UR5, URZ, 0x4, UR5 ;  /* 0x000000043f057899 */ /* 0x000fc40008011605 */
[----:B------:R-:W-:Y:S02]  /*1a20*/  ULOP3.LUT UR4, UR4, 0x3fff, URZ, 0xc0, !UPT ;  /* 0x00003fff04047892 */ /* 0x000fe4000f8ec03f */
[----:B------:R-:W-:Y:S02]  /*1a30*/  ULOP3.LUT UR5, UR5, 0x3fff, URZ, 0xc0, !UPT ;  /* 0x00003fff05057892 */ /* 0x000fe4000f8ec03f */
[----:B------:R-:W-:Y:S02]  /*1a40*/  ULOP3.LUT UR4, UR4, 0x10000, URZ, 0xfc, !UPT ;  /* 0x0001000004047892 */ /* 0x000fe4000f8efc3f */
[----:B------:R-:W-:Y:S02]  /*1a50*/  ULOP3.LUT UR5, UR5, 0x10000, URZ, 0xfc, !UPT ;  /* 0x0001000005057892 */ /* 0x000fe4000f8efc3f */
[----:B------:R-:W-:Y:S02]  /*1a60*/  ULEA UR7, UR44, UR4, 0xa ;  /* 0x000000042c077291 */ /* 0x000fe4000f8e503f */
[----:B------:R-:W-:Y:S01]  /*1a70*/  ULEA UR6, UR44, UR5, 0xc ;  /* 0x000000052c067291 */ /* 0x000fe2000f8e603f */
[----:B------:R-:W-:Y:S01]  /*1a80*/  UMOV UR9, 0x40000040 ;  /* 0x4000004000097882 */ /* 0x000fe20000000000 */
[----:B------:R-:W-:-:S03]  /*1a90*/  UMOV UR11, 0x40000040 ;  /* 0x40000040000b7882 */ /* 0x000fc60000000000 */
[----:B------:R-:W-:Y:S02]  /*1aa0*/  UMOV UR8, UR7 ;  /* 0x0000000700087c82 */ /* 0x000fe40008000000 */
[----:B------:R-:W-:Y:S02]  /*1ab0*/  UMOV UR10, UR6 ;  /* 0x00000006000a7c82 */ /* 0x000fe40008000000 */
[----:B------:R-:W-:Y:S01]  /*1ac0*/  HGMMA.64x256x8.F32.TF32 R24, gdesc[UR8], RZ, !UPT, gsb0 ;  /* 0x07e00000081879f0 */ /* 0x000fe2000c0028ff */
[----:B------:R-:W-:Y:S02]  /*1ad0*/  UIADD3 UR8, UR7, 0x2, URZ ;  /* 0x0000000207087890 */ /* 0x000fe4000fffe03f */
[----:B------:R-:W-:Y:S01]  /*1ae0*/  UIADD3 UR10, UR6, 0x2, URZ ;  /* 0x00000002060a7890 */ /* 0x000fe2000fffe03f */
[----:B------:R-:W-:Y:S01]  /*1af0*/  UMOV UR9, 0x40000040 ;  /* 0x4000004000097882 */ /* 0x000fe20000000000 */
[----:B------:R-:W-:Y:S01]  /*1b00*/  UMOV UR11, 0x40000040 ;  /* 0x40000040000b7882 */ /* 0x000fe20000000000 */
[----:B------:R-:W-:-:S02]  /*1b10*/  WARPGROUP.DEPBAR.LE gsb0, 0x0 ;  /* 0x00008000000079c5 */ /* 0x000fc40000010000 */
[----:B------:R-:W-:-:S15]  /*1b20*/  WARPGROUP.ARRIVE ;  /* 0x00000000000079c5 */ /* 0x000fde0000000000 */
[----:B------:R-:W-:-:S05]  /*1b30*/  NOP ;  /* 0x0000000000007918 */ /* 0x000fca0000000000 */
[----:B------:R-:W-:Y:S01]  /*1b40*/  HGMMA.64x256x8.F32.TF32 R24, gdesc[UR8], R24, gsb0 ;  /* 0x07e00000081879f0 */ /* 0x000fe20008002818 */
[----:B------:R-:W-:Y:S02]  /*1b50*/  UIADD3 UR8, UR7, 0x4, URZ ;  /* 0x0000000407087890 */ /* 0x000fe4000fffe03f */
[----:B------:R-:W-:Y:S01]  /*1b60*/  UIADD3 UR10, UR6, 0x4, URZ ;  /* 0x00000004060a7890 */ /* 0x000fe2000fffe03f */
[----:B------:R-:W-:Y:S01]  /*1b70*/  UMOV UR9, 0x40000040 ;  /* 0x4000004000097882 */ /* 0x000fe20000000000 */
[----:B------:R-:W-:Y:S01]  /*1b80*/  UMOV UR11, 0x40000040 ;  /* 0x40000040000b7882 */ /* 0x000fe20000000000 */
[----:B------:R-:W-:Y:S02]  /*1b90*/  WARPGROUP.DEPBAR.LE gsb0, 0x0 ;  /* 0x00008000000079c5 */ /* 0x000fe40000010000 */
        /* <DEDUP_REMOVED lines=42> */
[----:B------:R-:W-:Y:S03]  /*1e40*/  HGMMA.64x256x8.F32.TF32 R24, gdesc[UR8], R24, gsb0 ;  /* 0x07e00000081879f0 */ /* 0x000fe60008002818 */
[----:B------:R-:W-:Y:S02]  /*1e50*/  WARPGROUP.DEPBAR.LE gsb0, 0x0 ;  /* 0x00008000000079c5 */ /* 0x000fe40000010000 */
[----:B------:R-:W-:Y:S05]  /*1e60*/  @!P2 BRA `(.L_x_24) ;  /* 0x0000000400a4a947 */ /* 0x000fea0003800000 */
[----:B------:R-:W-:Y:S01]  /*1e70*/  UIADD3 UR6, UR44, 0x1, URZ ;  /* 0x000000012c067890 */ /* 0x000fe2000fffe03f */
[----:B01----:R-:W-:Y:S02]  /*1e80*/  IMAD.U32 R0, RZ, RZ, UR47 ;  /* 0x0000002fff007e24 */ /* 0x003fe4000f8e00ff */
[----:B------:R-:W-:Y:S01]  /*1e90*/  IMAD.U32 R3, RZ, RZ, UR44 ;  /* 0x0000002cff037e24 */ /* 0x000fe2000f8e00ff */
[----:B------:R-:W-:-:S04]  /*1ea0*/  UISETP.NE.AND UP0, UPT, UR6, 0x2, UPT ;  /* 0x000000020600788c */ /* 0x000fc8000bf05270 */
[----:B------:R-:W-:Y:S02]  /*1eb0*/  USEL UR7, URZ, 0x1, UP0 ;  /* 0x000000013f077887 */ /* 0x000fe40008000000 */
[----:B------:R-:W-:Y:S02]  /*1ec0*/  USEL UR6, UR6, URZ, UP0 ;  /* 0x0000003f06067287 */ /* 0x000fe40008000000 */
[----:B------:R-:W-:-:S06]  /*1ed0*/  ULOP3.LUT UR7, UR48, UR7, URZ, 0x3c, !UPT ;  /* 0x0000000730077292 */ /* 0x000fcc000f8e3c3f */
[----:B------:R-:W-:-:S07]  /*1ee0*/  IMAD.U32 R6, RZ, RZ, UR7 ;  /* 0x00000007ff067e24 */ /* 0x000fce000f8e00ff */
.L_x_31:
[----:B------:R-:W-:Y:S05]  /*1ef0*/  @!P0 BRA `(.L_x_25) ;  /* 0x0000000000048947 */ /* 0x000fea0003800000 */
[----:B------:R-:W-:Y:S01]  /*1f00*/  BPT.TRAP 0x1 ;  /* 0x000000040000795c */ /* 0x000fe20000300000 */
.L_x_25:
[----:B------:R-:W-:Y:S01]  /*1f10*/  ULEA UR7, UR6, UR43, 0x3 ;  /* 0x0000002b06077291 */ /* 0x000fe2000f8e183f */
[----:B------:R-:W-:-:S08]  /*1f20*/  SHF.L.U32 R4, R6, 0x1f, RZ ;  /* 0x0000001f06047819 */ /* 0x000fd000000006ff */
[----:B------:R0:W1:Y:S01]  /*1f30*/  SYNCS.PHASECHK.TRANS64.TRYWAIT P1, [UR7], R4 ;  /* 0x00000004ff0075a7 */ /* 0x0000620008020147 */
[----:B------:R-:W-:Y:S05]  /*1f40*/  @!P0 BRA `(.L_x_26) ;  /* 0x0000000000048947 */ /* 0x000fea0003800000 */
[----:B------:R-:W-:Y:S01]  /*1f50*/  BPT.TRAP 0x1 ;  /* 0x000000040000795c */ /* 0x000fe20000300000 */
.L_x_26:
[----:B-1----:R-:W-:Y:S05]  /*1f60*/  @P1 BRA `(.L_x_27) ;  /* 0x0000000000081947 */ /* 0x002fea0003800000 */
[----:B------:R-:W1:Y:S02]  /*1f70*/  SYNCS.PHASECHK.TRANS64.TRYWAIT P1, [UR7], R4 ;  /* 0x00000004ff0075a7 */ /* 0x000e640008020147 */
[----:B-1----:R-:W-:Y:S05]  /*1f80*/  @!P1 BRA `(.L_x_28) ;  /* 0x0000008400849947 */ /* 0x002fea0003800000 */
.L_x_27:
[----:B------:R-:W-:Y:S01]  /*1f90*/  ULEA UR12, UR6, UR4, 0xa ;  /* 0x00000004060c7291 */ /* 0x000fe2000f8e503f */
[----:B------:R-:W-:Y:S01]  /*1fa0*/  WARPGROUP.ARRIVE ;  /* 0x00000000000079c5 */ /* 0x000fe20000000000 */
[----:B------:R-:W-:Y:S01]  /*1fb0*/  ULEA UR7, UR6, UR5, 0xc ;  /* 0x0000000506077291 */ /* 0x000fe2000f8e603f */
[----:B------:R-:W-:Y:S01]  /*1fc0*/  UMOV UR9, 0x40000040 ;  /* 0x4000004000097882 */ /* 0x000fe20000000000 */
[----:B------:R-:W-:-:S03]  /*1fd0*/  UMOV UR11, 0x40000040 ;  /* 0x40000040000b7882 */ /* 0x000fc60000000000 */
[----:B------:R-:W-:Y:S02]  /*1fe0*/  UMOV UR8, UR12 ;  /* 0x0000000c00087c82 */ /* 0x000fe40008000000 */
[----:B------:R-:W-:Y:S02]  /*1ff0*/  UMOV UR10, UR7 ;  /* 0x00000007000a7c82 */ /* 0x000fe40008000000 */
[----:B------:R-:W-:Y:S01]  /*2000*/  HGMMA.64x256x8.F32.TF32 R24, gdesc[UR8], R24, gsb0 ;  /* 0x07e00000081879f0 */ /* 0x000fe20008002818 */
        /* <DEDUP_REMOVED lines=58> */
[----:B------:R-:W-:Y:S01]  /*23b0*/  BPT.TRAP 0x1 ;  /* 0x000000040000795c */ /* 0x000fe20000300000 */
.L_x_29:
[----:B------:R-:W-:Y:S01]  /*23c0*/  ISETP.NE.AND P1, PT, R152, RZ, PT ;  /* 0x000000ff9800720c */ /* 0x000fe20003f25270 */
[----:B------:R-:W-:-:S12]  /*23d0*/  UISETP.GT.U32.AND UP0, UPT, UR42, 0x1, UPT ;  /* 0x000000012a00788c */ /* 0x000fd8000bf04070 */
[----:B01----:R-:W-:-:S05]  /*23e0*/  @P1 LEA R4, R3, UR43, 0x3 ;  /* 0x0000002b03041c11 */ /* 0x003fca000f8e18ff */
[----:B------:R-:W-:-:S05]  /*23f0*/  @P1 VIADD R4, R4, 0x10 ;  /* 0x0000001004041836 */ /* 0x000fca0000000000 */
[----:B------:R-:W-:-:S04]  /*2400*/  @P1 PRMT R4, R153, 0x654, R4 ;  /* 0x0000065499041816 */ /* 0x000fc80000000004 */
[----:B------:R0:W-:Y:S01]  /*2410*/  @P1 SYNCS.ARRIVE.TRANS64.RED.A1T0 RZ, [R4+URZ], RZ ;  /* 0x000000ff04ff19a7 */ /* 0x0001e2000810043f */
[----:B------:R-:W-:-:S13]  /*2420*/  PLOP3.LUT P1, PT, PT, PT, UP0, 0x80, 0x0 ;  /* 0x000000000000781c */ /* 0x000fda0003f2f008 */
[----:B0-----:R-:W-:Y:S05]  /*2430*/  @P1 BRA `(.L_x_30) ;  /* 0x0000000000041947 */ /* 0x001fea0003800000 */
[----:B------:R-:W-:Y:S01]  /*2440*/  BPT.TRAP 0x1 ;  /* 0x000000040000795c */ /* 0x000fe20000300000 */
.L_x_30:
[----:B------:R-:W-:Y:S01]  /*2450*/  UIADD3 UR6, UR6, 0x1, URZ ;  /* 0x0000000106067890 */ /* 0x000fe2000fffe03f */
[C---:B------:R-:W-:Y:S01]  /*2460*/  ISETP.GT.AND P2, PT, R0.reuse, 0x1, PT ;  /* 0x000000010000780c */ /* 0x040fe20003f44270 */
[----:B------:R-:W-:Y:S02]  /*2470*/  VIADD R3, R3, 0x1 ;  /* 0x0000000103037836 */ /* 0x000fe40000000000 */
[----:B------:R-:W-:Y:S01]  /*2480*/  UISETP.NE.AND UP0, UPT, UR6, 0x2, UPT ;  /* 0x000000020600788c */ /* 0x000fe2000bf05270 */
[----:B------:R-:W-:Y:S02]  /*2490*/  VIADD R0, R0, 0xffffffff ;  /* 0xffffffff00007836 */ /* 0x000fe40000000000 */
[C---:B------:R-:W-:Y:S01]  /*24a0*/  ISETP.NE.AND P1, PT, R3.reuse, 0x2, PT ;  /* 0x000000020300780c */ /* 0x040fe20003f25270 */
[----:B------:R-:W-:Y:S02]  /*24b0*/  USEL UR7, URZ, 0x1, UP0 ;  /* 0x000000013f077887 */ /* 0x000fe40008000000 */
[----:B------:R-:W-:Y:S01]  /*24c0*/  USEL UR6, UR6, URZ, UP0 ;  /* 0x0000003f06067287 */ /* 0x000fe20008000000 */
[----:B------:R-:W-:-:S03]  /*24d0*/  SEL R3, R3, RZ, P1 ;  /* 0x000000ff03037207 */ /* 0x000fc60000800000 */
[----:B------:R-:W-:Y:S01]  /*24e0*/  LOP3.LUT R6, R6, UR7, RZ, 0x3c, !PT ;  /* 0x0000000706067c12 */ /* 0x000fe2000f8e3cff */
[----:B------:R-:W-:Y:S07]  /*24f0*/  @P2 BRA `(.L_x_31) ;  /* 0xfffffff8007c2947 */ /* 0x000fee000383ffff */
.L_x_24:
[----:B------:R-:W-:Y:S01]  /*2500*/  ULDC UR4, c[0x0][0x28c] ;  /* 0x0000a30000047ab9 */ /* 0x000fe20000000800 */
[----:B------:R2:W-:Y:S01]  /*2510*/  SYNCS.ARRIVE.TRANS64.A1T0 RZ, [R158+UR46], RZ ;  /* 0x000000ff9eff79a7 */ /* 0x0005e2000810002e */
[----:B------:R-:W-:-:S06]  /*2520*/  UISETP.GE.AND UP0, UPT, UR4, 0x1, UPT ;  /* 0x000000010400788c */ /* 0x000fcc000bf06270 */
[----:B------:R-:W-:-:S13]  /*2530*/  PLOP3.LUT P1, PT, PT, PT, UP0, 0x80, 0x0 ;  /* 0x000000000000781c */ /* 0x000fda0003f2f008 */
[----:B--2---:R-:W-:Y:S05]  /*2540*/  @!P1 BRA `(.L_x_32) ;  /* 0x0000000000409947 */ /* 0x004fea0003800000 */
[----:B------:R-:W-:Y:S05]  /*2550*/  @!P0 BRA `(.L_x_33) ;  /* 0x0000000000048947 */ /* 0x000fea0003800000 */
[----:B------:R-:W-:Y:S01]  /*2560*/  BPT.TRAP 0x1 ;  /* 0x000000040000795c */ /* 0x000fe20000300000 */
.L_x_33:
[----:B------:R-:W-:Y:S01]  /*2570*/  ISETP.NE.AND P0, PT, R152, RZ, PT ;  /* 0x000000ff9800720c */ /* 0x000fe20003f05270 */
[----:B01----:R-:W-:-:S12]  /*2580*/  IMAD.U32 R3, RZ, RZ, UR43 ;  /* 0x0000002bff037e24 */ /* 0x003fd8000f8e00ff */
[----:B------:R-:W-:-:S05]  /*2590*/  VOTEU.ANY UP0, P0 ;  /* 0x00000000003f7886 */ /* 0x000fca0000000100 */
[----:B------:R-:W-:Y:S02]  /*25a0*/  @UP0 UIADD3 UR5, UR47, UR44, URZ ;  /* 0x0000002c2f050290 */ /* 0x000fe4000fffe03f */
[----:B------:R-:W-:-:S04]  /*25b0*/  UISETP.GT.U32.AND UP0, UPT, UR42, 0x1, UPT ;  /* 0x000000012a00788c */ /* 0x000fc8000bf04070 */
[----:B------:R-:W-:-:S04]  /*25c0*/  IMAD.U32 R0, RZ, RZ, UR5 ;  /* 0x00000005ff007e24 */ /* 0x000fc8000f8e00ff */
[----:B------:R-:W-:-:S05]  /*25d0*/  @P0 IMAD.SHL.U32 R0, R0, 0x8, RZ ;  /* 0x0000000800000824 */ /* 0x000fca00078e00ff */
[----:B------:R-:W-:-:S04]  /*25e0*/  @P0 LOP3.LUT R0, R0, 0x8, RZ, 0xc0, !PT ;  /* 0x0000000800000812 */ /* 0x000fc800078ec0ff */
[----:B------:R-:W-:-:S04]  /*25f0*/  @P0 IADD3 R0, R3, 0x10, R0 ;  /* 0x0000001003000810 */ /* 0x000fc80007ffe000 */
[----:B------:R-:W-:-:S04]  /*2600*/  @P0 PRMT R0, R153, 0x654, R0 ;  /* 0x0000065499000816 */ /* 0x000fc80000000000 */
[----:B------:R2:W-:Y:S01]  /*2610*/  @P0 SYNCS.ARRIVE.TRANS64.RED.A1T0 RZ, [R0+URZ], RZ ;  /* 0x000000ff00ff09a7 */ /* 0x0005e2000810043f */
[----:B------:R-:W-:-:S13]  /*2620*/  PLOP3.LUT P0, PT, PT, PT, UP0, 0x80, 0x0 ;  /* 0x000000000000781c */ /* 0x000fda0003f0f008 */
[----:B--2---:R-:W-:Y:S05]  /*2630*/  @P0 BRA `(.L_x_32) ;  /* 0x0000000000040947 */ /* 0x004fea0003800000 */
[----:B------:R-:W-:Y:S01]  /*2640*/  BPT.TRAP 0x1 ;  /* 0x000000040000795c */ /* 0x000fe20000300000 */
.L_x_32:
[----:B01----:R-:W-:Y:S01]  /*2650*/  SHF.L.U32 R0, R170, 0x1f, RZ ;  /* 0x0000001faa007819 */ /* 0x003fe200000006ff */
[----:B------:R-:W-:Y:S01]  /*2660*/  ULEA UR6, UR37, UR44, 0x1 ;  /* 0x0000002c25067291 */ /* 0x000fe2000f8e083f */
[----:B------:R-:W0:Y:S01]  /*2670*/  LDC R7, c[0x0][0x288] ;  /* 0x0000a200ff077b82 */ /* 0x000e220000000800 */
[----:B------:R-:W-:Y:S01]  /*2680*/  UIADD3 UR4, UR4, 0x7e, URZ ;  /* 0x0000007e04047890 */ /* 0x000fe2000fffe03f */
[----:B------:R-:W-:Y:S01]  /*2690*/  IMAD.SHL.U32 R12, R156, 0x2, RZ ;  /* 0x000000029c0c7824 */ /* 0x000fe200078e00ff */
[----:B------:R-:W-:Y:S02]  /*26a0*/  USHF.R.U32.HI UR5, URZ, 0x1, UR6 ;  /* 0x000000013f057899 */ /* 0x000fe40008011606 */
[----:B------:R-:W-:Y:S02]  /*26b0*/  UISETP.GT.U32.AND UP0, UPT, UR6, 0x1, UPT ;  /* 0x000000010600788c */ /* 0x000fe4000bf04070 */
[----:B------:R-:W-:Y:S01]  /*26c0*/  ULOP3.LUT UR5, UR5, 0x1, URZ, 0xc0, !UPT ;  /* 0x0000000105057892 */ /* 0x000fe2000f8ec03f */
[----:B------:R-:W1:Y:S01]  /*26d0*/  SYNCS.PHASECHK.TRANS64.TRYWAIT P0, [R157+UR45+0x10], R0 ;  /* 0x000010009d0075a7 */ /* 0x000e62000800016d */
[----:B------:R-:W-:Y:S01]  /*26e0*/  UISETP.LT.U32.AND UP0, UPT, UR4, 0x7f, UP0 ;  /* 0x0000007f0400788c */ /* 0x000fe20008701070 */
[----:B------:R-:W-:Y:S01]  /*26f0*/  SHF.R.S32.HI R13, RZ, 0x1f, R12 ;  /* 0x0000001fff0d7819 */ /* 0x000fe2000001140c */
[----:B------:R-:W-:-:S02]  /*2700*/  UISETP.NE.U32.AND UP1, UPT, UR5, 0x1, UPT ;  /* 0x000000010500788c */ /* 0x000fc4000bf25070 */
[----:B------:R-:W-:Y:S02]  /*2710*/  USEL UR5, URZ, 0x1, !UP0 ;  /* 0x000000013f057887 */ /* 0x000fe4000c000000 */
[----:B------:R-:W-:-:S04]  /*2720*/  UISETP.GT.U32.AND UP1, UPT, UR4, 0x7e, !UP1 ;  /* 0x0000007e0400788c */ /* 0x000fc8000cf24070 */
[----:B------:R-:W-:-:S04]  /*2730*/  USEL UR4, URZ, 0x1, !UP1 ;  /* 0x000000013f047887 */ /* 0x000fc8000c800000 */
[----:B------:R-:W-:Y:S01]  /*2740*/  ULOP3.LUT UR48, UR4, UR48, UR5, 0x96, !UPT ;  /* 0x0000003004307292 */ /* 0x000fe2000f8e9605 */
[----:B01----:R-:W-:Y:S11]  /*2750*/  @!P0 BRA `(.L_x_34) ;  /* 0x0000007c00a88947 */ /* 0x003ff60003800000 */
.L_x_314:
[----:B------:R-:W-:Y:S01]  /*2760*/  IMAD.SHL.U32 R6, R18, 0x40, RZ ;  /* 0x0000004012067824 */ /* 0x000fe200078e00ff */
[----:B------:R-:W-:Y:S01]  /*2770*/  ULDC UR6, c[0x0][0x284] ;  /* 0x0000a10000067ab9 */ /* 0x000fe20000000800 */
[----:B------:R-:W-:Y:S01]  /*2780*/  IMAD.SHL.U32 R14, R2, 0x100, RZ ;  /* 0x00000100020e7824 */ /* 0x000fe200078e00ff */
[----:B------:R-:W-:Y:S01]  /*2790*/  SHF.R.S32.HI R163, RZ, 0x1f, R19 ;  /* 0x0000001fffa37819 */ /* 0x000fe20000011413 */
[----:B------:R-:W-:Y:S01]  /*27a0*/  ULDC.64 UR4, c[0x0][0x5d0] ;  /* 0x0001740000047ab9 */ /* 0x000fe20000000a00 */
[----:B------:R-:W-:Y:S01]  /*27b0*/  ISETP.GE.AND P0, PT, R6, UR6, PT ;  /* 0x0000000606007c0c */ /* 0x000fe2000bf06270 */
[----:B------:R-:W-:Y:S01]  /*27c0*/  IMAD.WIDE.U32 R2, R19, UR4, R12 ;  /* 0x0000000413027c25 */ /* 0x000fe2000f8e000c */
[----:B------:R-:W-:Y:S01]  /*27d0*/  SHF.R.S32.HI R15, RZ, 0x1f, R14 ;  /* 0x0000001fff0f7819 */ /* 0x000fe2000001140e */
[----:B------:R-:W-:Y:S01]  /*27e0*/  ULOP3.LUT UR44, UR44, 0x1, URZ, 0xc0, !UPT ;  /* 0x000000012c2c7892 */ /* 0x000fe2000f8ec03f */
[C---:B------:R-:W-:Y:S01]  /*27f0*/  ISETP.GE.OR P0, PT, R14.reuse, R7, P0 ;  /* 0x000000070e00720c */ /* 0x040fe20000706670 */
[----:B0-----:R-:W-:Y:S01]  /*2800*/  IMAD R0, R163, UR4, RZ ;  /* 0x00000004a3007c24 */ /* 0x001fe2000f8e02ff */
[----:B------:R-:W-:-:S03]  /*2810*/  IADD3 R4, P1, R14, R2, RZ ;  /* 0x000000020e047210 */ /* 0x000fc60007f3e0ff */
[----:B------:R-:W-:-:S05]  /*2820*/  IMAD R5, R19, UR5, R0 ;  /* 0x0000000513057c24 */ /* 0x000fca000f8e0200 */
[----:B------:R-:W-:-:S03]  /*2830*/  IADD3.X R5, R15, R3, R5, P1, !PT ;  /* 0x000000030f057210 */ /* 0x000fc60000ffe405 */
[----:B------:R-:W-:Y:S05]  /*2840*/  @P0 BRA `(.L_x_35) ;  /* 0x00000064000c0947 */ /* 0x000fea0003800000 */
[----:B------:R-:W0:Y:S01]  /*2850*/  LDC.64 R10, c[0x0][0x5c8] ;  /* 0x00017200ff0a7b82 */ /* 0x000e220000000a00 */
[----:B-----5:R-:W-:Y:S01]  /*2860*/  FSETP.NEU.AND P0, PT, R22, RZ, PT ;  /* 0x000000ff1600720b */ /* 0x020fe20003f0d000 */
[----:B------:R-:W-:Y:S01]  /*2870*/  IMAD R3, R156, -0x2, R7 ;  /* 0xfffffffe9c037824 */ /* 0x000fe200078e0207 */
[----:B------:R-:W-:Y:S01]  /*2880*/  BSSY B0, `(.L_x_35) ;  /* 0x000063f000007945 */ /* 0x000fe20003800000 */
[----:B------:R-:W-:-:S04]  /*2890*/  IMAD.WIDE R172, R18, 0x40, R154 ;  /* 0x0000004012ac7825 */ /* 0x000fc800078e029a */
[----:B------:R-:W-:Y:S02]  /*28a0*/  IMAD.IADD R0, R3, 0x1, -R14 ;  /* 0x0000000103007824 */ /* 0x000fe400078e0a0e */
[----:B------:R-:W-:-:S03]  /*28b0*/  IMAD.IADD R2, R161, 0x1, -R6 ;  /* 0x00000001a1027824 */ /* 0x000fc600078e0a06 */
[----:B------:R-:W-:-:S04]  /*28c0*/  ISETP.GT.AND P1, PT, R0, RZ, PT ;  /* 0x000000ff0000720c */ /* 0x000fc80003f24270 */
[----:B------:R-:W-:Y:S01]  /*28d0*/  ISETP.GT.AND P3, PT, R2, RZ, P1 ;  /* 0x000000ff0200720c */ /* 0x000fe20000f64270 */
[-C--:B0-----:R-:W-:Y:S02]  /*28e0*/  IMAD R3, R173, R10.reuse, RZ ;  /* 0x0000000aad037224 */ /* 0x081fe400078e02ff */
[----:B------:R-:W-:-:S04]  /*28f0*/  IMAD.WIDE.U32 R174, R172, R10, R4 ;  /* 0x0000000aacae7225 */ /* 0x000fc800078e0004 */
[----:B------:R-:W-:-:S04]  /*2900*/  IMAD R3, R172, R11, R3 ;  /* 0x0000000bac037224 */ /* 0x000fc800078e0203 */
[----:B------:R-:W-:Y:S01]  /*2910*/  IMAD.IADD R179, R175, 0x1, R3 ;  /* 0x00000001afb37824 */ /* 0x000fe200078e0203 */
[----:B------:R-:W-:Y:S06]  /*2920*/  @!P0 BRA `(.L_x_36) ;  /* 0x0000004400988947 */ /* 0x000fec0003800000 */
[----:B------:R-:W0:Y:S01]  /*2930*/  LDC.64 R20, c[0x0][0x5b8] ;  /* 0x00016e00ff147b82 */ /* 0x000e220000000a00 */
[----:B------:R-:W-:-:S07]  /*2940*/  ULDC.64 UR4, c[0x0][0x5c0] ;  /* 0x0001700000047ab9 */ /* 0x000fce0000000a00 */
[----:B------:R-:W1:Y:S08]  /*2950*/  LDC.64 R176, c[0x0][0x5b0] ;  /* 0x00016c00ffb07b82 */ /* 0x000e700000000a00 */
[----:B------:R-:W2:Y:S01]  /*2960*/  LDC.64 R8, c[0x0][0x5a8] ;  /* 0x00016a00ff087b82 */ /* 0x000ea20000000a00 */
[-C--:B0-----:R-:W-:Y:S02]  /*2970*/  IMAD R6, R163, R20.reuse, RZ ;  /* 0x00000014a3067224 */ /* 0x081fe400078e02ff */
[----:B------:R-:W-:-:S04]  /*2980*/  IMAD.WIDE.U32 R4, R19, R20, R12 ;  /* 0x0000001413047225 */ /* 0x000fc800078e000c */
[----:B------:R-:W-:Y:S01]  /*2990*/  IMAD R171, R19, R21, R6 ;  /* 0x0000001513ab7224 */ /* 0x000fe200078e0206 */
[----:B------:R-:W-:Y:S01]  /*29a0*/  IADD3 R162, P0, R14, R4, RZ ;  /* 0x000000040ea27210 */ /* 0x000fe20007f1e0ff */
[----:B-1----:R-:W-:-:S03]  /*29b0*/  IMAD R3, R173, R176, RZ ;  /* 0x000000b0ad037224 */ /* 0x002fc600078e02ff */
[----:B------:R-:W-:Y:S01]  /*29c0*/  IADD3.X R163, R15, R5, R171, P0, !PT ;  /* 0x000000050fa37210 */ /* 0x000fe200007fe4ab */
[C---:B------:R-:W-:Y:S02]  /*29d0*/  IMAD R173, R172.reuse, R177, R3 ;  /* 0x000000b1acad7224 */ /* 0x040fe400078e0203 */
[----:B------:R-:W-:-:S04]  /*29e0*/  IMAD.WIDE.U32 R4, R172, R176, R162 ;  /* 0x000000b0ac047225 */ /* 0x000fc800078e00a2 */
[----:B------:R-:W-:Y:S01]  /*29f0*/  IMAD.IADD R3, R5, 0x1, R173 ;  /* 0x0000000105037824 */ /* 0x000fe200078e02ad */
[----:B--2---:R-:W-:-:S04]  /*2a00*/  LEA R164, P0, R4, R8, 0x2 ;  /* 0x0000000804a47211 */ /* 0x004fc800078010ff */
[----:B------:R-:W-:-:S05]  /*2a10*/  LEA.HI.X R165, R4, R9, R3, 0x2, P0 ;  /* 0x0000000904a57211 */ /* 0x000fca00000f1403 */
[----:B------:R0:W2:Y:S01]  /*2a20*/  @P3 LDG.E.LTC128B R3, desc[UR50][R164.64] ;  /* 0x00000032a4033981 */ /* 0x0000a2000c1e1920 */
[----:B------:R-:W-:Y:S01]  /*2a30*/  IMAD.WIDE.U32 R4, R172, R176, R14 ;  /* 0x000000b0ac047225 */ /* 0x000fe200078e000e */
[----:B------:R-:W-:Y:S01]  /*2a40*/  SHF.L.U64.HI R169, R176, 0x3, R177 ;  /* 0x00000003b0a97819 */ /* 0x000fe200000102b1 */
[----:B------:R-:W-:Y:S01]  /*2a50*/  BSSY B1, `(.L_x_37) ;  /* 0x0000017000017945 */ /* 0x000fe20003800000 */
[----:B------:R-:W-:Y:S01]  /*2a60*/  ISETP.GT.AND P1, PT, R2, 0x8, P1 ;  /* 0x000000080200780c */ /* 0x000fe20000f24270 */
[----:B------:R-:W-:Y:S01]  /*2a70*/  IMAD.SHL.U32 R168, R176, 0x8, RZ ;  /* 0x00000008b0a87824 */ /* 0x000fe200078e00ff */
[----:B------:R-:W-:-:S03]  /*2a80*/  IADD3 R166, P0, R12, R4, RZ ;  /* 0x000000040ca67210 */ /* 0x000fc60007f1e0ff */
[----:B------:R-:W-:Y:S01]  /*2a90*/  IMAD.WIDE.U32 R168, R172, R176, R168 ;  /* 0x000000b0aca87225 */ /* 0x000fe200078e00a8 */
[----:B------:R-:W-:Y:S02]  /*2aa0*/  IADD3.X R167, R13, R173, R5, P0, !PT ;  /* 0x000000ad0da77210 */ /* 0x000fe400007fe405 */
[C---:B------:R-:W-:Y:S01]  /*2ab0*/  LEA R4, P0, R174.reuse, UR4, 0x2 ;  /* 0x00000004ae047c11 */ /* 0x040fe2000f8010ff */
[----:B------:R-:W-:Y:S02]  /*2ac0*/  IMAD.IADD R173, R173, 0x1, R169 ;  /* 0x00000001adad7824 */ /* 0x000fe400078e02a9 */
[----:B------:R-:W-:Y:S01]  /*2ad0*/  IMAD.WIDE.U32 R166, R19, R20, R166 ;  /* 0x0000001413a67225 */ /* 0x000fe200078e00a6 */
[----:B------:R-:W-:Y:S02]  /*2ae0*/  LEA.HI.X R5, R174, UR5, R179, 0x2, P0 ;  /* 0x00000005ae057c11 */ /* 0x000fe400080f14b3 */
[----:B------:R-:W-:Y:S01]  /*2af0*/  ISETP.GT.AND P0, PT, R0, 0x1, PT ;  /* 0x000000010000780c */ /* 0x000fe20003f04270 */
[----:B------:R-:W-:Y:S01]  /*2b00*/  IMAD.IADD R7, R171, 0x1, R167 ;  /* 0x00000001ab077824 */ /* 0x000fe200078e02a7 */
[----:B------:R-:W-:-:S02]  /*2b10*/  LEA R6, P2, R166, R8, 0x2 ;  /* 0x00000008a6067211 */ /* 0x000fc400078410ff */
[----:B------:R-:W-:Y:S02]  /*2b20*/  ISETP.GT.AND P5, PT, R2, RZ, P0 ;  /* 0x000000ff0200720c */ /* 0x000fe400007a4270 */
[----:B------:R-:W-:Y:S02]  /*2b30*/  LEA.HI.X R7, R166, R9, R7, 0x2, P2 ;  /* 0x00000009a6077211 */ /* 0x000fe400010f1407 */
[----:B0-----:R-:W-:-:S04]  /*2b40*/  IADD3 R164, P2, R162, R168, RZ ;  /* 0x000000a8a2a47210 */ /* 0x001fc80007f5e0ff */
[----:B------:R-:W-:Y:S01]  /*2b50*/  LEA R162, P4, R164, R8, 0x2 ;  /* 0x00000008a4a27211 */ /* 0x000fe200078810ff */
[----:B--2---:R-:W-:-:S04]  /*2b60*/  FMUL R21, R3, R22 ;  /* 0x0000001603157220 */ /* 0x004fc80000400000 */
[----:B------:R-:W-:Y:S01]  /*2b70*/  FFMA R165, R24, R23, R21 ;  /* 0x0000001718a57223 */ /* 0x000fe20000000015 */
[----:B------:R-:W-:-:S04]  /*2b80*/  IMAD.X R21, R173, 0x1, R163, P2 ;  /* 0x00000001ad157824 */ /* 0x000fc800010e06a3 */
[----:B------:R0:W-:Y:S01]  /*2b90*/  @P3 STG.E desc[UR50][R4.64], R165 ;  /* 0x000000a504003986 */ /* 0x0001e2000c101932 */
[----:B------:R-:W-:Y:S05]  /*2ba0*/  @!P5 BRA `(.L_x_38) ;  /* 0x000000000004d947 */ /* 0x000fea0003800000 */
[----:B------:R1:W5:Y:S02]  /*2bb0*/  LDG.E.LTC128B R3, desc[UR50][R6.64+0x4] ;  /* 0x0000043206037981 */ /* 0x000364000c1e1920 */
.L_x_38:
[----:B------:R-:W-:Y:S05]  /*2bc0*/  BSYNC B1 ;  /* 0x0000000000017941 */ /* 0x000fea0003800000 */
.L_x_37:
[----:B-----5:R-:W-:Y:S01]  /*2bd0*/  FMUL R18, R3, R22 ;  /* 0x0000001603127220 */ /* 0x020fe20000400000 */
[----:B------:R-:W-:-:S03]  /*2be0*/  LEA.HI.X R163, R164, R9, R21, 0x2, P4 ;  /* 0x00000009a4a37211 */ /* 0x000fc600020f1415 */
[----:B0-----:R-:W-:Y:S01]  /*2bf0*/  FFMA R165, R25, R23, R18 ;  /* 0x0000001719a57223 */ /* 0x001fe20000000012 */
[----:B------:R-:W-:-:S04]  /*2c00*/  IMAD.MOV.U32 R25, RZ, RZ, R3 ;  /* 0x000000ffff197224 */ /* 0x000fc800078e0003 */
[----:B------:R0:W-:Y:S04]  /*2c10*/  @P5 STG.E desc[UR50][R4.64+0x4], R165 ;  /* 0x000004a504005986 */ /* 0x0001e8000c101932 */
[----:B------:R-:W2:Y:S01]  /*2c20*/  @P1 LDG.E.LTC128B R25, desc[UR50][R162.64] ;  /* 0x00000032a2191981 */ /* 0x000ea2000c1e1920 */
[----:B------:R-:W-:Y:S01]  /*2c30*/  IADD3 R12, P2, P3, R12, R168, R14 ;  /* 0x000000a80c0c7210 */ /* 0x000fe20007b5e00e */
[----:B------:R-:W-:Y:S01]  /*2c40*/  BSSY B1, `(.L_x_39) ;  /* 0x0000010000017945 */ /* 0x000fe20003800000 */
[C---:B------:R-:W-:Y:S02]  /*2c50*/  SHF.L.U64.HI R11, R10.reuse, 0x5, R11 ;  /* 0x000000050a0b7819 */ /* 0x040fe4000001020b */
[----:B------:R-:W-:Y:S02]  /*2c60*/  IADD3.X R13, R13, R173, R15, P2, P3 ;  /* 0x000000ad0d0d7210 */ /* 0x000fe400017e640f */
[----:B------:R-:W-:-:S02]  /*2c70*/  LEA R10, P3, R10, R4, 0x5 ;  /* 0x000000040a0a7211 */ /* 0x000fc400078628ff */
[----:B------:R-:W-:Y:S01]  /*2c80*/  ISETP.GT.AND P0, PT, R2, 0x8, P0 ;  /* 0x000000080200780c */ /* 0x000fe20000704270 */
[----:B------:R-:W-:Y:S01]  /*2c90*/  IMAD.WIDE.U32 R20, R19, R20, R12 ;  /* 0x0000001413147225 */ /* 0x000fe200078e000c */
[----:B------:R-:W-:-:S03]  /*2ca0*/  ISETP.GT.AND P2, PT, R0, 0x8, PT ;  /* 0x000000080000780c */ /* 0x000fc60003f44270 */
[----:B------:R-:W-:Y:S01]  /*2cb0*/  IMAD.X R11, R11, 0x1, R5, P3 ;  /* 0x000000010b0b7824 */ /* 0x000fe200018e0605 */
[----:B------:R-:W-:Y:S01]  /*2cc0*/  LEA R8, P4, R20, R8, 0x2 ;  /* 0x0000000814087211 */ /* 0x000fe200078810ff */
[----:B------:R-:W-:-:S05]  /*2cd0*/  IMAD.IADD R12, R171, 0x1, R21 ;  /* 0x00000001ab0c7824 */ /* 0x000fca00078e0215 */
[----:B------:R-:W-:Y:S01]  /*2ce0*/  LEA.HI.X R9, R20, R9, R12, 0x2, P4 ;  /* 0x0000000914097211 */ /* 0x000fe200020f140c */
[----:B--2---:R-:W-:-:S04]  /*2cf0*/  FMUL R3, R25, R22 ;  /* 0x0000001619037220 */ /* 0x004fc80000400000 */
[----:B------:R-:W-:-:S05]  /*2d00*/  FFMA R3, R26, R23, R3 ;  /* 0x000000171a037223 */ /* 0x000fca0000000003 */
[----:B------:R0:W-:Y:S01]  /*2d10*/  @P1 STG.E desc[UR50][R10.64], R3 ;  /* 0x000000030a001986 */ /* 0x0001e2000c101932 */
[----:B------:R-:W-:Y:S05]  /*2d20*/  @!P0 BRA `(.L_x_40) ;  /* 0x0000000000048947 */ /* 0x000fea0003800000 */
[----:B------:R2:W5:Y:S02]  /*2d30*/  LDG.E.LTC128B R25, desc[UR50][R8.64+0x4] ;  /* 0x0000043208197981 */ /* 0x000564000c1e1920 */
.L_x_40:
[----:B------:R-:W-:Y:S05]  /*2d40*/  BSYNC B1 ;  /* 0x0000000000017941 */ /* 0x000fea0003800000 */
.L_x_39:
[----:B-----5:R-:W-:Y:S01]  /*2d50*/  FMUL R12, R25, R22 ;  /* 0x00000016190c7220 */ /* 0x020fe20000400000 */
[----:B------:R-:W-:Y:S01]  /*2d60*/  ISETP.GT.AND P3, PT, R2, RZ, P2 ;  /* 0x000000ff0200720c */ /* 0x000fe20001764270 */
[----:B------:R-:W-:Y:S01]  /*2d70*/  BSSY B1, `(.L_x_41) ;  /* 0x0000006000017945 */ /* 0x000fe20003800000 */
[----:B------:R-:W-:Y:S01]  /*2d80*/  ISETP.GT.AND P1, PT, R0, 0x9, PT ;  /* 0x000000090000780c */ /* 0x000fe20003f24270 */
[----:B------:R-:W-:-:S05]  /*2d90*/  FFMA R27, R27, R23, R12 ;  /* 0x000000171b1b7223 */ /* 0x000fca000000000c */
[----:B------:R3:W-:Y:S05]  /*2da0*/  @P0 STG.E desc[UR50][R10.64+0x4], R27 ;  /* 0x0000041b0a000986 */ /* 0x0007ea000c101932 */
[----:B------:R-:W-:Y:S05]  /*2db0*/  @!P3 BRA `(.L_x_42) ;  /* 0x000000000004b947 */ /* 0x000fea0003800000 */
[----:B------:R4:W5:Y:S02]  /*2dc0*/  LDG.E.LTC128B R25, desc[UR50][R6.64+0x20] ;  /* 0x0000203206197981 */ /* 0x000964000c1e1920 */
.L_x_42:
[----:B------:R-:W-:Y:S05]  /*2dd0*/  BSYNC B1 ;  /* 0x0000000000017941 */ /* 0x000fea0003800000 */
.L_x_41:
[----:B0----5:R-:W-:Y:S01]  /*2de0*/  FMUL R3, R25, R22 ;  /* 0x0000001619037220 */ /* 0x021fe20000400000 */
[----:B------:R-:W-:Y:S01]  /*2df0*/  ISETP.GT.AND P0, PT, R2, RZ, P1 ;  /* 0x000000ff0200720c */ /* 0x000fe20000f04270 */
[----:B------:R-:W-:Y:S02]  /*2e00*/  BSSY B1, `(.L_x_43) ;  /* 0x0000005000017945 */ /* 0x000fe40003800000 */
[----:B------:R-:W-:-:S05]  /*2e10*/  FFMA R3, R28, R23, R3 ;  /* 0x000000171c037223 */ /* 0x000fca0000000003 */
[----:B------:R0:W-:Y:S05]  /*2e20*/  @P3 STG.E desc[UR50][R4.64+0x20], R3 ;  /* 0x0000200304003986 */ /* 0x0001ea000c101932 */
[----:B------:R-:W-:Y:S05]  /*2e30*/  @!P0 BRA `(.L_x_44) ;  /* 0x0000000000048947 */ /* 0x000fea0003800000 */
[----:B------:R0:W5:Y:S02]  /*2e40*/  LDG.E.LTC128B R25, desc[UR50][R6.64+0x24] ;  /* 0x0000243206197981 */ /* 0x000164000c1e1920 */
.L_x_44:
[----:B------:R-:W-:Y:S05]  /*2e50*/  BSYNC B1 ;  /* 0x0000000000017941 */ /* 0x000fea0003800000 */
.L_x_43:
[----:B-----5:R-:W-:Y:S01]  /*2e60*/  FMUL R12, R25, R22 ;  /* 0x00000016190c7220 */ /* 0x020fe20000400000 */
[----:B------:R-:W-:Y:S01]  /*2e70*/  ISETP.GT.AND P2, PT, R2, 0x8, P2 ;  /* 0x000000080200780c */ /* 0x000fe20001744270 */
[----:B------:R-:W-:Y:S02]  /*2e80*/  BSSY B1, `(.L_x_45) ;  /* 0x0000005000017945 */ /* 0x000fe40003800000 */
[----:B------:R-:W-:-:S05]  /*2e90*/  FFMA R29, R29, R23, R12 ;  /* 0x000000171d1d7223 */ /* 0x000fca000000000c */
[----:B------:R0:W-:Y:S05]  /*2ea0*/  @P0 STG.E desc[UR50][R4.64+0x24], R29 ;  /* 0x0000241d04000986 */ /* 0x0001ea000c101932 */
[----:B------:R-:W-:Y:S05]  /*2eb0*/  @!P2 BRA `(.L_x_46) ;  /* 0x000000000004a947 */ /* 0x000fea0003800000 */
[----:B------:R0:W5:Y:S02]  /*2ec0*/  LDG.E.LTC128B R25, desc[UR50][R8.64+0x20] ;  /* 0x0000203208197981 */ /* 0x000164000c1e1920 */
.L_x_46:
[----:B------:R-:W-:Y:S05]  /*2ed0*/  BSYNC B1 ;  /* 0x0000000000017941 */ /* 0x000fea0003800000 */
.L_x_45:
[----:B0----5:R-:W-:Y:S01]  /*2ee0*/  FMUL R3, R25, R22 ;  /* 0x0000001619037220 */ /* 0x021fe20000400000 */
[----:B------:R-:W-:Y:S01]  /*2ef0*/  ISETP.GT.AND P1, PT, R2, 0x8, P1 ;  /* 0x000000080200780c */ /* 0x000fe20000f24270 */
[----:B------:R-:W-:Y:S01]  /*2f00*/  BSSY B1, `(.L_x_47) ;  /* 0x0000006000017945 */ /* 0x000fe20003800000 */
[----:B------:R-:W-:Y:S01]  /*2f10*/  ISETP.GT.AND P0, PT, R0, 0x10, PT ;  /* 0x000000100000780c */ /* 0x000fe20003f04270 */
[----:B------:R-:W-:-:S05]  /*2f20*/  FFMA R3, R30, R23, R3 ;  /* 0x000000171e037223 */ /* 0x000fca0000000003 */
[----:B------:R0:W-:Y:S05]  /*2f30*/  @P2 STG.E desc[UR50][R10.64+0x20], R3 ;  /* 0x000020030a002986 */ /* 0x0001ea000c101932 */
[----:B------:R-:W-:Y:S05]  /*2f40*/  @!P1 BRA `(.L_x_48) ;  /* 0x0000000000049947 */ /* 0x000fea0003800000 */
[----:B------:R0:W5:Y:S02]  /*2f50*/  LDG.E.LTC128B R25, desc[UR50][R8.64+0x24] ;  /* 0x0000243208197981 */ /* 0x000164000c1e1920 */
.L_x_48:
[----:B------:R-:W-:Y:S05]  /*2f60*/  BSYNC B1 ;  /* 0x0000000000017941 */ /* 0x000fea0003800000 */
.L_x_47:
        /* <DEDUP_REMOVED lines=8> */
.L_x_50:
[----:B------:R-:W-:Y:S05]  /*2ff0*/  BSYNC B1 ;  /* 0x0000000000017941 */ /* 0x000fea0003800000 */
.L_x_49:
[----:B0----5:R-:W-:Y:S01]  /*3000*/  FMUL R3, R25, R22 ;  /* 0x0000001619037220 */ /* 0x021fe20000400000 */
[----:B------:R-:W-:Y:S01]  /*3010*/  ISETP.GT.AND P1, PT, R2, RZ, P2 ;  /* 0x000000ff0200720c */ /* 0x000fe20001724270 */
[----:B------:R-:W-:Y:S02]  /*3020*/  BSSY B1, `(.L_x_51) ;  /* 0x0000005000017945 */ /* 0x000fe40003800000 */
[----:B------:R-:W-:-:S05]  /*3030*/  FFMA R3, R32, R23, R3 ;  /* 0x0000001720037223 */ /* 0x000fca0000000003 */
[----:B------:R0:W-:Y:S05]  /*3040*/  @P3 STG.E desc[UR50][R4.64+0x40], R3 ;  /* 0x0000400304003986 */ /* 0x0001ea000c101932 */
[----:B------:R-:W-:Y:S05]  /*3050*/  @!P1 BRA `(.L_x_52) ;  /* 0x0000000000049947 */ /* 0x000fea0003800000 */
[----:B------:R0:W5:Y:S02]  /*3060*/  LDG.E.LTC128B R25, desc[UR50][R6.64+0x44] ;  /* 0x0000443206197981 */ /* 0x000164000c1e1920 */
.L_x_52:
[----:B------:R-:W-:Y:S05]  /*3070*/  BSYNC B1 ;  /* 0x0000000000017941 */ /* 0x000fea0003800000 */
.L_x_51:
[----:B-----5:R-:W-:Y:S01]  /*3080*/  FMUL R12, R25, R22 ;  /* 0x00000016190c7220 */ /* 0x020fe20000400000 */
[----:B------:R-:W-:Y:S01]  /*3090*/  ISETP.GT.AND P0, PT, R2, 0x8, P0 ;  /* 0x000000080200780c */ /* 0x000fe20000704270 */
[----:B------:R-:W-:Y:S02]  /*30a0*/  BSSY B1, `(.L_x_53) ;  /* 0x0000005000017945 */ /* 0x000fe40003800000 */
[----:B------:R-:W-:-:S05]  /*30b0*/  FFMA R33, R33, R23, R12 ;  /* 0x0000001721217223 */ /* 0x000fca000000000c */
[----:B------:R0:W-:Y:S05]  /*30c0*/  @P1 STG.E desc[UR50][R4.64+0x44], R33 ;  /* 0x0000442104001986 */ /* 0x0001ea000c101932 */
[----:B------:R-:W-:Y:S05]  /*30d0*/  @!P0 BRA `(.L_x_54) ;  /* 0x0000000000048947 */ /* 0x000fea0003800000 */
[----:B------:R0:W5:Y:S02]  /*30e0*/  LDG.E.LTC128B R25, desc[UR50][R8.64+0x40] ;  /* 0x0000403208197981 */ /* 0x000164000c1e1920 */
.L_x_54:
[----:B------:R-:W-:Y:S05]  /*30f0*/  BSYNC B1 ;  /* 0x0000000000017941 */ /* 0x000fea0003800000 */
.L_x_53:
        /* <DEDUP_REMOVED lines=8> */
.L_x_56:
[----:B------:R-:W-:Y:S05]  /*3180*/  BSYNC B1 ;  /* 0x0000000000017941 */ /* 0x000fea0003800000 */
.L_x_55:
        /* <DEDUP_REMOVED lines=8> */
.L_x_58:
[----:B------:R-:W-:Y:S05]  /*3210*/  BSYNC B1 ;  /* 0x0000000000017941 */ /* 0x000fea0003800000 */
.L_x_57:
[----:B0----5:R-:W-:Y:S01]  /*3220*/  FMUL R3, R25, R22 ;  /* 0x0000001619037220 */ /* 0x021fe20000400000 */
[----:B------:R-:W-:Y:S01]  /*3230*/  ISETP.GT.AND P2, PT, R2, RZ, P0 ;  /* 0x000000ff0200720c */ /* 0x000fe20000744270 */
[----:B------:R-:W-:Y:S02]  /*3240*/  BSSY B1, `(.L_x_59) ;  /* 0x0000005000017945 */ /* 0x000fe40003800000 */
[----:B------:R-:W-:-:S05]  /*3250*/  FFMA R3, R36, R23, R3 ;  /* 0x0000001724037223 */ /* 0x000fca0000000003 */
[----:B------:R0:W-:Y:S05]  /*3260*/  @P3 STG.E desc[UR50][R4.64+0x60], R3 ;  /* 0x0000600304003986 */ /* 0x0001ea000c101932 */
[----:B------:R-:W-:Y:S05]  /*3270*/  @!P2 BRA `(.L_x_60) ;  /* 0x000000000004a947 */ /* 0x000fea0003800000 */
[----:B------:R0:W5:Y:S02]  /*3280*/  LDG.E.LTC128B R25, desc[UR50][R6.64+0x64] ;  /* 0x0000643206197981 */ /* 0x000164000c1e1920 */
.L_x_60:
[----:B------:R-:W-:Y:S05]  /*3290*/  BSYNC B1 ;  /* 0x0000000000017941 */ /* 0x000fea0003800000 */
.L_x_59:
[----:B-----5:R-:W-:Y:S01]  /*32a0*/  FMUL R12, R25, R22 ;  /* 0x00000016190c7220 */ /* 0x020fe20000400000 */
[----:B------:R-:W-:Y:S01]  /*32b0*/  ISETP.GT.AND P1, PT, R2, 0x8, P1 ;  /* 0x000000080200780c */ /* 0x000fe20000f24270 */
[----:B------:R-:W-:Y:S02]  /*32c0*/  BSSY B1, `(.L_x_61) ;  /* 0x0000005000017945 */ /* 0x000fe40003800000 */
[----:B------:R-:W-:-:S05]  /*32d0*/  FFMA R37, R37, R23, R12 ;  /* 0x0000001725257223 */ /* 0x000fca000000000c */
[----:B------:R0:W-:Y:S05]  /*32e0*/  @P2 STG.E desc[UR50][R4.64+0x64], R37 ;  /* 0x0000642504002986 */ /* 0x0001ea000c101932 */
[----:B------:R-:W-:Y:S05]  /*32f0*/  @!P1 BRA `(.L_x_62) ;  /* 0x0000000000049947 */ /* 0x000fea0003800000 */
[----:B------:R0:W5:Y:S02]  /*3300*/  LDG.E.LTC128B R25, desc[UR50][R8.64+0x60] ;  /* 0x0000603208197981 */ /* 0x000164000c1e1920 */
.L_x_62:
[----:B------:R-:W-:Y:S05]  /*3310*/  BSYNC B1 ;  /* 0x0000000000017941 */ /* 0x000fea0003800000 */
.L_x_61:
        /* <DEDUP_REMOVED lines=8> */
.L_x_64:
[----:B------:R-:W-:Y:S05]  /*33a0*/  BSYNC B1 ;  /* 0x0000000000017941 */ /* 0x000fea0003800000 */
.L_x_63:
        /* <DEDUP_REMOVED lines=8> */
.L_x_66:
[----:B------:R-:W-:Y:S05]  /*3430*/  BSYNC B1 ;  /* 0x0000000000017941 */ /* 0x000fea0003800000 */
.L_x_65:
[----:B0----5:R-:W-:Y:S01]  /*3440*/  FMUL R3, R25, R22 ;  /* 0x0000001619037220 */ /* 0x021fe20000400000 */
[----:B------:R-:W-:Y:S01]  /*3450*/  ISETP.GT.AND P0, PT, R2, RZ, P1 ;  /* 0x000000ff0200720c */ /* 0x000fe20000f04270 */
[----:B------:R-:W-:Y:S02]  /*3460*/  BSSY B1, `(.L_x_67) ;  /* 0x0000005000017945 */ /* 0x000fe40003800000 */
[----:B------:R-:W-:-:S05]  /*3470*/  FFMA R3, R40, R23, R3 ;  /* 0x0000001728037223 */ /* 0x000fca0000000003 */
[----:B------:R0:W-:Y:S05]  /*3480*/  @P3 STG.E desc[UR50][R4.64+0x80], R3 ;  /* 0x0000800304003986 */ /* 0x0001ea000c101932 */
[----:B------:R-:W-:Y:S05]  /*3490*/  @!P0 BRA `(.L_x_68) ;  /* 0x0000000000048947 */ /* 0x000fea0003800000 */
[----:B------:R0:W5:Y:S02]  /*34a0*/  LDG.E.LTC128B R25, desc[UR50][R6.64+0x84] ;  /* 0x0000843206197981 */ /* 0x000164000c1e1920 */
.L_x_68:
[----:B------:R-:W-:Y:S05]  /*34b0*/  BSYNC B1 ;  /* 0x0000000000017941 */ /* 0x000fea0003800000 */
.L_x_67:
[----:B-----5:R-:W-:Y:S01]  /*34c0*/  FMUL R12, R25, R22 ;  /* 0x00000016190c7220 */ /* 0x020fe20000400000 */
[----:B------:R-:W-:Y:S01]  /*34d0*/  ISETP.GT.AND P2, PT, R2, 0x8, P2 ;  /* 0x000000080200780c */ /* 0x000fe20001744270 */
[----:B------:R-:W-:Y:S02]  /*34e0*/  BSSY B1, `(.L_x_69) ;  /* 0x0000005000017945 */ /* 0x000fe40003800000 */
[----:B------:R-:W-:-:S05]  /*34f0*/  FFMA R41, R41, R23, R12 ;  /* 0x0000001729297223 */ /* 0x000fca000000000c */
[----:B------:R0:W-:Y:S05]  /*3500*/  @P0 STG.E desc[UR50][R4.64+0x84], R41 ;  /* 0x0000842904000986 */ /* 0x0001ea000c101932 */
[----:B------:R-:W-:Y:S05]  /*3510*/  @!P2 BRA `(.L_x_70) ;  /* 0x000000000004a947 */ /* 0x000fea0003800000 */
[----:B------:R0:W5:Y:S02]  /*3520*/  LDG.E.LTC128B R25, desc[UR50][R8.64+0x80] ;  /* 0x0000803208197981 */ /* 0x000164000c1e1920 */
.L_x_70:
[----:B------:R-:W-:Y:S05]  /*3530*/  BSYNC B1 ;  /* 0x0000000000017941 */ /* 0x000fea0003800000 */
.L_x_69:
        /* <DEDUP_REMOVED lines=8> */
.L_x_72:
[----:B------:R-:W-:Y:S05]  /*35c0*/  BSYNC B1 ;  /* 0x0000000000017941 */ /* 0x000fea0003800000 */
.L_x_71:
        /* <DEDUP_REMOVED lines=8> */
.L_x_74:
[----:B------:R-:W-:Y:S05]  /*3650*/  BSYNC B1 ;  /* 0x0000000000017941 */ /* 0x000fea0003800000 */
.L_x_73:
[----:B0----5:R-:W-:Y:S01]  /*3660*/  FMUL R3, R25, R22 ;  /* 0x0000001619037220 */ /* 0x021fe20000400000 */
[----:B------:R-:W-:Y:S01]  /*3670*/  ISETP.GT.AND P1, PT, R2, RZ, P2 ;  /* 0x000000ff0200720c */ /* 0x000fe20001724270 */
[----:B------:R-:W-:Y:S02]  /*3680*/  BSSY B1, `(.L_x_75) ;  /* 0x0000005000017945 */ /* 0x000fe40003800000 */
[----:B------:R-:W-:-:S05]  /*3690*/  FFMA R3, R44, R23, R3 ;  /* 0x000000172c037223 */ /* 0x000fca0000000003 */
[----:B------:R0:W-:Y:S05]  /*36a0*/  @P3 STG.E desc[UR50][R4.64+0xa0], R3 ;  /* 0x0000a00304003986 */ /* 0x0001ea000c101932 */
[----:B------:R-:W-:Y:S05]  /*36b0*/  @!P1 BRA `(.L_x_76) ;  /* 0x0000000000049947 */ /* 0x000fea0003800000 */
[----:B------:R0:W5:Y:S02]  /*36c0*/  LDG.E.LTC128B R25, desc[UR50][R6.64+0xa4] ;  /* 0x0000a43206197981 */ /* 0x000164000c1e1920 */
.L_x_76:
[----:B------:R-:W-:Y:S05]  /*36d0*/  BSYNC B1 ;  /* 0x0000000000017941 */ /* 0x000fea0003800000 */
.L_x_75:
[----:B-----5:R-:W-:Y:S01]  /*36e0*/  FMUL R12, R25, R22 ;  /* 0x00000016190c7220 */ /* 0x020fe20000400000 */
[----:B------:R-:W-:Y:S01]  /*36f0*/  ISETP.GT.AND P0, PT, R2, 0x8, P0 ;  /* 0x000000080200780c */ /* 0x000fe20000704270 */
[----:B------:R-:W-:Y:S02]  /*3700*/  BSSY B1, `(.L_x_77) ;  /* 0x0000005000017945 */ /* 0x000fe40003800000 */
[----:B------:R-:W-:-:S05]  /*3710*/  FFMA R45, R45, R23, R12 ;  /* 0x000000172d2d7223 */ /* 0x000fca000000000c */
[----:B------:R0:W-:Y:S05]  /*3720*/  @P1 STG.E desc[UR50][R4.64+0xa4], R45 ;  /* 0x0000a42d04001986 */ /* 0x0001ea000c101932 */
[----:B------:R-:W-:Y:S05]  /*3730*/  @!P0 BRA `(.L_x_78) ;  /* 0x0000000000048947 */ /* 0x000fea0003800000 */
[----:B------:R0:W5:Y:S02]  /*3740*/  LDG.E.LTC128B R25, desc[UR50][R8.64+0xa0] ;  /* 0x0000a03208197981 */ /* 0x000164000c1e1920 */
.L_x_78:
[----:B------:R-:W-:Y:S05]  /*3750*/  BSYNC B1 ;  /* 0x0000000000017941 */ /* 0x000fea0003800000 */
.L_x_77:
        /* <DEDUP_REMOVED lines=8> */
.L_x_80:
[----:B------:R-:W-:Y:S05]  /*37e0*/  BSYNC B1 ;  /* 0x0000000000017941 */ /* 0x000fea0003800000 */
.L_x_79:
        /* <DEDUP_REMOVED lines=8> */
.L_x_82:
[----:B------:R-:W-:Y:S05]  /*3870*/  BSYNC B1 ;  /* 0x0000000000017941 */ /* 0x000fea0003800000 */
.L_x_81:
[----:B0----5:R-:W-:Y:S01]  /*3880*/  FMUL R3, R25, R22 ;  /* 0x0000001619037220 */ /* 0x021fe20000400000 */
[----:B------:R-:W-:Y:S01]  /*3890*/  ISETP.GT.AND P2, PT, R2, RZ, P0 ;  /* 0x000000ff0200720c */ /* 0x000fe20000744270 */
[----:B------:R-:W-:Y:S02]  /*38a0*/  BSSY B1, `(.L_x_83) ;  /* 0x0000005000017945 */ /* 0x000fe40003800000 */
[----:B------:R-:W-:-:S05]  /*38b0*/  FFMA R3, R48, R23, R3 ;  /* 0x0000001730037223 */ /* 0x000fca0000000003 */
[----:B------:R0:W-:Y:S05]  /*38c0*/  @P3 STG.E desc[UR50][R4.64+0xc0], R3 ;  /* 0x0000c00304003986 */ /* 0x0001ea000c101932 */
[----:B------:R-:W-:Y:S05]  /*38d0*/  @!P2 BRA `(.L_x_84) ;  /* 0x000000000004a947 */ /* 0x000fea0003800000 */
[----:B------:R0:W5:Y:S02]  /*38e0*/  LDG.E.LTC128B R25, desc[UR50][R6.64+0xc4] ;  /* 0x0000c43206197981 */ /* 0x000164000c1e1920 */
.L_x_84:
[----:B------:R-:W-:Y:S05]  /*38f0*/  BSYNC B1 ;  /* 0x0000000000017941 */ /* 0x000fea0003800000 */
.L_x_83:
[----:B-----5:R-:W-:Y:S01]  /*3900*/  FMUL R12, R25, R22 ;  /* 0x00000016190c7220 */ /* 0x020fe20000400000 */
[----:B------:R-:W-:Y:S01]  /*3910*/  ISETP.GT.AND P1, PT, R2, 0x8, P1 ;  /* 0x000000080200780c */ /* 0x000fe20000f24270 */
[----:B------:R-:W-:Y:S02]  /*3920*/  BSSY B1, `(.L_x_85) ;  /* 0x0000005000017945 */ /* 0x000fe40003800000 */
[----:B------:R-:W-:-:S05]  /*3930*/  FFMA R49, R49, R23, R12 ;  /* 0x0000001731317223 */ /* 0x000fca000000000c */
[----:B------:R0:W-:Y:S05]  /*3940*/  @P2 STG.E desc[UR50][R4.64+0xc4], R49 ;  /* 0x0000c43104002986 */ /* 0x0001ea000c101932 */
[----:B------:R-:W-:Y:S05]  /*3950*/  @!P1 BRA `(.L_x_86) ;  /* 0x0000000000049947 */ /* 0x000fea0003800000 */
[----:B------:R0:W5:Y:S02]  /*3960*/  LDG.E.LTC128B R25, desc[UR50][R8.64+0xc0] ;  /* 0x0000c03208197981 */ /* 0x000164000c1e1920 */
.L_x_86:
[----:B------:R-:W-:Y:S05]  /*3970*/  BSYNC B1 ;  /* 0x0000000000017941 */ /* 0x000fea0003800000 */
.L_x_85:
        /* <DEDUP_REMOVED lines=8> */
.L_x_88:
[----:B------:R-:W-:Y:S05]  /*3a00*/  BSYNC B1 ;  /* 0x0000000000017941 */ /* 0x000fea0003800000 */
.L_x_87:
        /* <DEDUP_REMOVED lines=8> */
.L_x_90:
[----:B------:R-:W-:Y:S05]  /*3a90*/  BSYNC B1 ;  /* 0x0000000000017941 */ /* 0x000fea0003800000 */
.L_x_89:
[----:B0----5:R-:W-:Y:S01]  /*3aa0*/  FMUL R3, R25, R22 ;  /* 0x0000001619037220 */ /* 0x021fe20000400000 */
[----:B------:R-:W-:Y:S01]  /*3ab0*/  ISETP.GT.AND P0, PT, R2, RZ, P1 ;  /* 0x000000ff0200720c */ /* 0x000fe20000f04270 */
[----:B------:R-:W-:Y:S02]  /*3ac0*/  BSSY B1, `(.L_x_91) ;  /* 0x0000005000017945 */ /* 0x000fe40003800000 */
[----:B------:R-:W-:-:S05]  /*3ad0*/  FFMA R3, R52, R23, R3 ;  /* 0x0000001734037223 */ /* 0x000fca0000000003 */
[----:B------:R0:W-:Y:S05]  /*3ae0*/  @P3 STG.E desc[UR50][R4.64+0xe0], R3 ;  /* 0x0000e00304003986 */ /* 0x0001ea000c101932 */
[----:B------:R-:W-:Y:S05]  /*3af0*/  @!P0 BRA `(.L_x_92) ;  /* 0x0000000000048947 */ /* 0x000fea0003800000 */
[----:B------:R0:W5:Y:S02]  /*3b00*/  LDG.E.LTC128B R25, desc[UR50][R6.64+0xe4] ;  /* 0x0000e43206197981 */ /* 0x000164000c1e1920 */
.L_x_92:
[----:B------:R-:W-:Y:S05]  /*3b10*/  BSYNC B1 ;  /* 0x0000000000017941 */ /* 0x000fea0003800000 */
.L_x_91:
[----:B-----5:R-:W-:Y:S01]  /*3b20*/  FMUL R12, R25, R22 ;  /* 0x00000016190c7220 */ /* 0x020fe20000400000 */
[----:B------:R-:W-:Y:S01]  /*3b30*/  ISETP.GT.AND P2, PT, R2, 0x8, P2 ;  /* 0x000000080200780c */ /* 0x000fe20001744270 */
[----:B------:R-:W-:Y:S02]  /*3b40*/  BSSY B1, `(.L_x_93) ;  /* 0x0000005000017945 */ /* 0x000fe40003800000 */
[----:B------:R-:W-:-:S05]  /*3b50*/  FFMA R53, R53, R23, R12 ;  /* 0x0000001735357223 */ /* 0x000fca000000000c */
[----:B------:R0:W-:Y:S05]  /*3b60*/  @P0 STG.E desc[UR50][R4.64+0xe4], R53 ;  /* 0x0000e43504000986 */ /* 0x0001ea000c101932 */
[----:B------:R-:W-:Y:S05]  /*3b70*/  @!P2 BRA `(.L_x_94) ;  /* 0x000000000004a947 */ /* 0x000fea0003800000 */
[----:B------:R0:W5:Y:S02]  /*3b80*/  LDG.E.LTC128B R25, desc[UR50][R8.64+0xe0] ;  /* 0x0000e03208197981 */ /* 0x000164000c1e1920 */
.L_x_94:
[----:B------:R-:W-:Y:S05]  /*3b90*/  BSYNC B1 ;  /* 0x0000000000017941 */ /* 0x000fea0003800000 */
.L_x_93:
        /* <DEDUP_REMOVED lines=8> */
.L_x_96:
[----:B------:R-:W-:Y:S05]  /*3c20*/  BSYNC B1 ;  /* 0x0000000000017941 */ /* 0x000fea0003800000 */
.L_x_95:
        /* <DEDUP_REMOVED lines=8> */
.L_x_98:
[----:B------:R-:W-:Y:S05]  /*3cb0*/  BSYNC B1 ;  /* 0x0000000000017941 */ /* 0x000fea0003800000 */
.L_x_97:
[----:B0----5:R-:W-:Y:S01]  /*3cc0*/  FMUL R3, R25, R22 ;  /* 0x0000001619037220 */ /* 0x021fe20000400000 */
[----:B------:R-:W-:Y:S01]  /*3cd0*/  ISETP.GT.AND P1, PT, R2, RZ, P2 ;  /* 0x000000ff0200720c */ /* 0x000fe20001724270 */
[----:B------:R-:W-:Y:S02]  /*3ce0*/  BSSY B1, `(.L_x_99) ;  /* 0x0000005000017945 */ /* 0x000fe40003800000 */
[----:B------:R-:W-:-:S05]  /*3cf0*/  FFMA R3, R56, R23, R3 ;  /* 0x0000001738037223 */ /* 0x000fca0000000003 */
[----:B------:R0:W-:Y:S05]  /*3d00*/  @P3 STG.E desc[UR50][R4.64+0x100], R3 ;  /* 0x0001000304003986 */ /* 0x0001ea000c101932 */
[----:B------:R-:W-:Y:S05]  /*3d10*/  @!P1 BRA `(.L_x_100) ;  /* 0x0000000000049947 */ /* 0x000fea0003800000 */
[----:B------:R0:W5:Y:S02]  /*3d20*/  LDG.E.LTC128B R25, desc[UR50][R6.64+0x104] ;  /* 0x0001043206197981 */ /* 0x000164000c1e1920 */
.L_x_100:
[----:B------:R-:W-:Y:S05]  /*3d30*/  BSYNC B1 ;  /* 0x0000000000017941 */ /* 0x000fea0003800000 */
.L_x_99:
[----:B-----5:R-:W-:Y:S01]  /*3d40*/  FMUL R12, R25, R22 ;  /* 0x00000016190c7220 */ /* 0x020fe20000400000 */
[----:B------:R-:W-:Y:S01]  /*3d50*/  ISETP.GT.AND P0, PT, R2, 0x8, P0 ;  /* 0x000000080200780c */ /* 0x000fe20000704270 */
[----:B------:R-:W-:Y:S02]  /*3d60*/  BSSY B1, `(.L_x_101) ;  /* 0x0000005000017945 */ /* 0x000fe40003800000 */
[----:B------:R-:W-:-:S05]  /*3d70*/  FFMA R57, R57, R23, R12 ;  /* 0x0000001739397223 */ /* 0x000fca000000000c */
[----:B------:R0:W-:Y:S05]  /*3d80*/  @P1 STG.E desc[UR50][R4.64+0x104], R57 ;  /* 0x0001043904001986 */ /* 0x0001ea000c101932 */
[----:B------:R-:W-:Y:S05]  /*3d90*/  @!P0 BRA `(.L_x_102) ;  /* 0x0000000000048947 */ /* 0x000fea0003800000 */
[----:B------:R0:W5:Y:S02]  /*3da0*/  LDG.E.LTC128B R25, desc[UR50][R8.64+0x100] ;  /* 0x0001003208197981 */ /* 0x000164000c1e1920 */
.L_x_102:
[----:B------:R-:W-:Y:S05]  /*3db0*/  BSYNC B1 ;  /* 0x0000000000017941 */ /* 0x000fea0003800000 */
.L_x_101:
        /* <DEDUP_REMOVED lines=8> */
.L_x_104:
[----:B------:R-:W-:Y:S05]  /*3e40*/  BSYNC B1 ;  /* 0x0000000000017941 */ /* 0x000fea0003800000 */
.L_x_103:
        /* <DEDUP_REMOVED lines=8> */
.L_x_106:
[----:B------:R-:W-:Y:S05]  /*3ed0*/  BSYNC B1 ;  /* 0x0000000000017941 */ /* 0x000fea0003800000 */
.L_x_105:
[----:B0----5:R-:W-:Y:S01]  /*3ee0*/  FMUL R3, R25, R22 ;  /* 0x0000001619037220 */ /* 0x021fe20000400000 */
[----:B------:R-:W-:Y:S01]  /*3ef0*/  ISETP.GT.AND P2, PT, R2, RZ, P0 ;  /* 0x000000ff0200720c */ /* 0x000fe20000744270 */
[----:B------:R-:W-:Y:S02]  /*3f00*/  BSSY B1, `(.L_x_107) ;  /* 0x0000005000017945 */ /* 0x000fe40003800000 */
[----:B------:R-:W-:-:S05]  /*3f10*/  FFMA R3, R60, R23, R3 ;  /* 0x000000173c037223 */ /* 0x000fca0000000003 */
[----:B------:R0:W-:Y:S05]  /*3f20*/  @P3 STG.E desc[UR50][R4.64+0x120], R3 ;  /* 0x0001200304003986 */ /* 0x0001ea000c101932 */
[----:B------:R-:W-:Y:S05]  /*3f30*/  @!P2 BRA `(.L_x_108) ;  /* 0x000000000004a947 */ /* 0x000fea0003800000 */
[----:B------:R0:W5:Y:S02]  /*3f40*/  LDG.E.LTC128B R25, desc[UR50][R6.64+0x124] ;  /* 0x0001243206197981 */ /* 0x000164000c1e1920 */
.L_x_108:
[----:B------:R-:W-:Y:S05]  /*3f50*/  BSYNC B1 ;  /* 0x0000000000017941 */ /* 0x000fea0003800000 */
.L_x_107:
[----:B-----5:R-:W-:Y:S01]  /*3f60*/  FMUL R12, R25, R22 ;  /* 0x00000016190c7220 */ /* 0x020fe20000400000 */
[----:B------:R-:W-:Y:S01]  /*3f70*/  ISETP.GT.AND P1, PT, R2, 0x8, P1 ;  /* 0x000000080200780c */ /* 0x000fe20000f24270 */
[----:B------:R-:W-:Y:S02]  /*3f80*/  BSSY B1, `(.L_x_109) ;  /* 0x0000005000017945 */ /* 0x000fe40003800000 */
[----:B------:R-:W-:-:S05]  /*3f90*/  FFMA R61, R61, R23, R12 ;  /* 0x000000173d3d7223 */ /* 0x000fca000000000c */
[----:B------:R0:W-:Y:S05]  /*3fa0*/  @P2 STG.E desc[UR50][R4.64+0x124], R61 ;  /* 0x0001243d04002986 */ /* 0x0001ea000c101932 */
[----:B------:R-:W-:Y:S05]  /*3fb0*/  @!P1 BRA `(.L_x_110) ;  /* 0x0000000000049947 */ /* 0x000fea0003800000 */
[----:B------:R0:W5:Y:S02]  /*3fc0*/  LDG.E.LTC128B R25, desc[UR50][R8.64+0x120] ;  /* 0x0001203208197981 */ /* 0x000164000c1e1920 */
.L_x_110:
[----:B------:R-:W-:Y:S05]  /*3fd0*/  BSYNC B1 ;  /* 0x0000000000017941 */ /* 0x000fea0003800000 */
.L_x_109:
        /* <DEDUP_REMOVED lines=8> */
.L_x_112:
[----:B------:R-:W-:Y:S05]  /*4060*/  BSYNC B1 ;  /* 0x0000000000017941 */ /* 0x000fea0003800000 */
.L_x_111:
        /* <DEDUP_REMOVED lines=8> */
.L_x_114:
[----:B------:R-:W-:Y:S05]  /*40f0*/  BSYNC B1 ;  /* 0x0000000000017941 */ /* 0x000fea0003800000 */
.L_x_113:
[----:B0----5:R-:W-:Y:S01]  /*4100*/  FMUL R3, R25, R22 ;  /* 0x0000001619037220 */ /* 0x021fe20000400000 */
[----:B------:R-:W-:Y:S01]  /*4110*/  ISETP.GT.AND P0, PT, R2, RZ, P1 ;  /* 0x000000ff0200720c */ /* 0x000fe20000f04270 */
[----:B------:R-:W-:Y:S02]  /*4120*/  BSSY B1, `(.L_x_115) ;  /* 0x0000005000017945 */ /* 0x000fe40003800000 */
[----:B------:R-:W-:-:S05]  /*4130*/  FFMA R3, R64, R23, R3 ;  /* 0x0000001740037223 */ /* 0x000fca0000000003 */
[----:B------:R0:W-:Y:S05]  /*4140*/  @P3 STG.E desc[UR50][R4.64+0x140], R3 ;  /* 0x0001400304003986 */ /* 0x0001ea000c101932 */
[----:B------:R-:W-:Y:S05]  /*4150*/  @!P0 BRA `(.L_x_116) ;  /* 0x0000000000048947 */ /* 0x000fea0003800000 */
[----:B------:R0:W5:Y:S02]  /*4160*/  LDG.E.LTC128B R25, desc[UR50][R6.64+0x144] ;  /* 0x0001443206197981 */ /* 0x000164000c1e1920 */
.L_x_116:
[----:B------:R-:W-:Y:S05]  /*4170*/  BSYNC B1 ;  /* 0x0000000000017941 */ /* 0x000fea0003800000 */
.L_x_115:
[----:B-----5:R-:W-:Y:S01]  /*4180*/  FMUL R12, R25, R22 ;  /* 0x00000016190c7220 */ /* 0x020fe20000400000 */
[----:B------:R-:W-:Y:S01]  /*4190*/  ISETP.GT.AND P2, PT, R2, 0x8, P2 ;  /* 0x000000080200780c */ /* 0x000fe20001744270 */
[----:B------:R-:W-:Y:S02]  /*41a0*/  BSSY B1, `(.L_x_117) ;  /* 0x0000005000017945 */ /* 0x000fe40003800000 */
[----:B------:R-:W-:-:S05]  /*41b0*/  FFMA R65, R65, R23, R12 ;  /* 0x0000001741417223 */ /* 0x000fca000000000c */
[----:B------:R0:W-:Y:S05]  /*41c0*/  @P0 STG.E desc[UR50][R4.64+0x144], R65 ;  /* 0x0001444104000986 */ /* 0x0001ea000c101932 */
[----:B------:R-:W-:Y:S05]  /*41d0*/  @!P2 BRA `(.L_x_118) ;  /* 0x000000000004a947 */ /* 0x000fea0003800000 */
[----:B------:R0:W5:Y:S02]  /*41e0*/  LDG.E.LTC128B R25, desc[UR50][R8.64+0x140] ;  /* 0x0001403208197981 */ /* 0x000164000c1e1920 */
.L_x_118:
[----:B------:R-:W-:Y:S05]  /*41f0*/  BSYNC B1 ;  /* 0x0000000000017941 */ /* 0x000fea0003800000 */
.L_x_117:
        /* <DEDUP_REMOVED lines=8> */
.L_x_120:
[----:B------:R-:W-:Y:S05]  /*4280*/  BSYNC B1 ;  /* 0x0000000000017941 */ /* 0x000fea0003800000 */
.L_x_119:
        /* <DEDUP_REMOVED lines=8> */
.L_x_122:
[----:B------:R-:W-:Y:S05]  /*4310*/  BSYNC B1 ;  /* 0x0000000000017941 */ /* 0x000fea0003800000 */
.L_x_121:
[----:B0----5:R-:W-:Y:S01]  /*4320*/  FMUL R3, R25, R22 ;  /* 0x0000001619037220 */ /* 0x021fe20000400000 */
[----:B------:R-:W-:Y:S01]  /*4330*/  ISETP.GT.AND P1, PT, R2, RZ, P2 ;  /* 0x000000ff0200720c */ /* 0x000fe20001724270 */
[----:B------:R-:W-:Y:S02]  /*4340*/  BSSY B1, `(.L_x_123) ;  /* 0x0000005000017945 */ /* 0x000fe40003800000 */
[----:B------:R-:W-:-:S05]  /*4350*/  FFMA R3, R68, R23, R3 ;  /* 0x0000001744037223 */ /* 0x000fca0000000003 */
[----:B------:R0:W-:Y:S05]  /*4360*/  @P3 STG.E desc[UR50][R4.64+0x160], R3 ;  /* 0x0001600304003986 */ /* 0x0001ea000c101932 */
[----:B------:R-:W-:Y:S05]  /*4370*/  @!P1 BRA `(.L_x_124) ;  /* 0x0000000000049947 */ /* 0x000fea0003800000 */
[----:B------:R0:W5:Y:S02]  /*4380*/  LDG.E.LTC128B R25, desc[UR50][R6.64+0x164] ;  /* 0x0001643206197981 */ /* 0x000164000c1e1920 */
.L_x_124:
[----:B------:R-:W-:Y:S05]  /*4390*/  BSYNC B1 ;  /* 0x0000000000017941 */ /* 0x000fea0003800000 */
.L_x_123:
[----:B-----5:R-:W-:Y:S01]  /*43a0*/  FMUL R12, R25, R22 ;  /* 0x00000016190c7220 */ /* 0x020fe20000400000 */
[----:B------:R-:W-:Y:S01]  /*43b0*/  ISETP.GT.AND P0, PT, R2, 0x8, P0 ;  /* 0x000000080200780c */ /* 0x000fe20000704270 */
[----:B------:R-:W-:Y:S02]  /*43c0*/  BSSY B1, `(.L_x_125) ;  /* 0x0000005000017945 */ /* 0x000fe40003800000 */
[----:B------:R-:W-:-:S05]  /*43d0*/  FFMA R69, R69, R23, R12 ;  /* 0x0000001745457223 */ /* 0x000fca000000000c */
[----:B------:R0:W-:Y:S05]  /*43e0*/  @P1 STG.E desc[UR50][R4.64+0x164], R69 ;  /* 0x0001644504001986 */ /* 0x0001ea000c101932 */
[----:B------:R-:W-:Y:S05]  /*43f0*/  @!P0 BRA `(.L_x_126) ;  /* 0x0000000000048947 */ /* 0x000fea0003800000 */
[----:B------:R0:W5:Y:S02]  /*4400*/  LDG.E.LTC128B R25, desc[UR50][R8.64+0x160] ;  /* 0x0001603208197981 */ /* 0x000164000c1e1920 */
.L_x_126:
[----:B------:R-:W-:Y:S05]  /*4410*/  BSYNC B1 ;  /* 0x0000000000017941 */ /* 0x000fea0003800000 */
.L_x_125:
        /* <DEDUP_REMOVED lines=8> */
.L_x_128:
[----:B------:R-:W-:Y:S05]  /*44a0*/  BSYNC B1 ;  /* 0x0000000000017941 */ /* 0x000fea0003800000 */
.L_x_127:
        /* <DEDUP_REMOVED lines=8> */
.L_x_130:
[----:B------:R-:W-:Y:S05]  /*4530*/  BSYNC B1 ;  /* 0x0000000000017941 */ /* 0x000fea0003800000 */
.L_x_129:
[----:B0----5:R-:W-:Y:S01]  /*4540*/  FMUL R3, R25, R22 ;  /* 0x0000001619037220 */ /* 0x021fe20000400000 */
[----:B------:R-:W-:Y:S01]  /*4550*/  ISETP.GT.AND P2, PT, R2, RZ, P0 ;  /* 0x000000ff0200720c */ /* 0x000fe20000744270 */
[----:B------:R-:W-:Y:S02]  /*4560*/  BSSY B1, `(.L_x_131) ;  /* 0x0000005000017945 */ /* 0x000fe40003800000 */
[----:B------:R-:W-:-:S05]  /*4570*/  FFMA R3, R72, R23, R3 ;  /* 0x0000001748037223 */ /* 0x000fca0000000003 */
[----:B------:R0:W-:Y:S05]  /*4580*/  @P3 STG.E desc[UR50][R4.64+0x180], R3 ;  /* 0x0001800304003986 */ /* 0x0001ea000c101932 */
[----:B------:R-:W-:Y:S05]  /*4590*/  @!P2 BRA `(.L_x_132) ;  /* 0x000000000004a947 */ /* 0x000fea0003800000 */
[----:B------:R0:W5:Y:S02]  /*45a0*/  LDG.E.LTC128B R25, desc[UR50][R6.64+0x184] ;  /* 0x0001843206197981 */ /* 0x000164000c1e1920 */
.L_x_132:
[----:B------:R-:W-:Y:S05]  /*45b0*/  BSYNC B1 ;  /* 0x0000000000017941 */ /* 0x000fea0003800000 */
.L_x_131:
[----:B-----5:R-:W-:Y:S01]  /*45c0*/  FMUL R12, R25, R22 ;  /* 0x00000016190c7220 */ /* 0x020fe20000400000 */
[----:B------:R-:W-:Y:S01]  /*45d0*/  ISETP.GT.AND P1, PT, R2, 0x8, P1 ;  /* 0x000000080200780c */ /* 0x000fe20000f24270 */
[----:B------:R-:W-:Y:S02]  /*45e0*/  BSSY B1, `(.L_x_133) ;  /* 0x0000005000017945 */ /* 0x000fe40003800000 */
[----:B------:R-:W-:-:S05]  /*45f0*/  FFMA R73, R73, R23, R12 ;  /* 0x0000001749497223 */ /* 0x000fca000000000c */
[----:B------:R0:W-:Y:S05]  /*4600*/  @P2 STG.E desc[UR50][R4.64+0x184], R73 ;  /* 0x0001844904002986 */ /* 0x0001ea000c101932 */
[----:B------:R-:W-:Y:S05]  /*4610*/  @!P1 BRA `(.L_x_134) ;  /* 0x0000000000049947 */ /* 0x000fea0003800000 */
[----:B------:R0:W5:Y:S02]  /*4620*/  LDG.E.LTC128B R25, desc[UR50][R8.64+0x180] ;  /* 0x0001803208197981 */ /* 0x000164000c1e1920 */
.L_x_134:
[----:B------:R-:W-:Y:S05]  /*4630*/  BSYNC B1 ;  /* 0x0000000000017941 */ /* 0x000fea0003800000 */
.L_x_133:
        /* <DEDUP_REMOVED lines=8> */
.L_x_136:
[----:B------:R-:W-:Y:S05]  /*46c0*/  BSYNC B1 ;  /* 0x0000000000017941 */ /* 0x000fea0003800000 */
.L_x_135:
        /* <DEDUP_REMOVED lines=8> */
.L_x_138:
[----:B------:R-:W-:Y:S05]  /*4750*/  BSYNC B1 ;  /* 0x0000000000017941 */ /* 0x000fea0003800000 */
.L_x_137:
[----:B0----5:R-:W-:Y:S01]  /*4760*/  FMUL R3, R25, R22 ;  /* 0x0000001619037220 */ /* 0x021fe20000400000 */
[----:B------:R-:W-:Y:S01]  /*4770*/  ISETP.GT.AND P0, PT, R2, RZ, P1 ;  /* 0x000000ff0200720c */ /* 0x000fe20000f04270 */
[----:B------:R-:W-:Y:S02]  /*4780*/  BSSY B1, `(.L_x_139) ;  /* 0x0000005000017945 */ /* 0x000fe40003800000 */
[----:B------:R-:W-:-:S05]  /*4790*/  FFMA R3, R76, R23, R3 ;  /* 0x000000174c037223 */ /* 0x000fca0000000003 */
[----:B------:R0:W-:Y:S05]  /*47a0*/  @P3 STG.E desc[UR50][R4.64+0x1a0], R3 ;  /* 0x0001a00304003986 */ /* 0x0001ea000c101932 */
[----:B------:R-:W-:Y:S05]  /*47b0*/  @!P0 BRA `(.L_x_140) ;  /* 0x0000000000048947 */ /* 0x000fea0003800000 */
[----:B------:R0:W5:Y:S02]  /*47c0*/  LDG.E.LTC128B R25, desc[UR50][R6.64+0x1a4] ;  /* 0x0001a43206197981 */ /* 0x000164000c1e1920 */
.L_x_140:
[----:B------:R-:W-:Y:S05]  /*47d0*/  BSYNC B1 ;  /* 0x0000000000017941 */ /* 0x000fea0003800000 */
.L_x_139:
[----:B-----5:R-:W-:Y:S01]  /*47e0*/  FMUL R12, R25, R22 ;  /* 0x00000016190c7220 */ /* 0x020fe20000400000 */
[----:B------:R-:W-:Y:S01]  /*47f0*/  ISETP.GT.AND P2, PT, R2, 0x8, P2 ;  /* 0x000000080200780c */ /* 0x000fe20001744270 */
[----:B------:R-:W-:Y:S02]  /*4800*/  BSSY B1, `(.L_x_141) ;  /* 0x0000005000017945 */ /* 0x000fe40003800000 */
[----:B------:R-:W-:-:S05]  /*4810*/  FFMA R77, R77, R23, R12 ;  /* 0x000000174d4d7223 */ /* 0x000fca000000000c */
[----:B------:R0:W-:Y:S05]  /*4820*/  @P0 STG.E desc[UR50][R4.64+0x1a4], R77 ;  /* 0x0001a44d04000986 */ /* 0x0001ea000c101932 */
[----:B------:R-:W-:Y:S05]  /*4830*/  @!P2 BRA `(.L_x_142) ;  /* 0x000000000004a947 */ /* 0x000fea0003800000 */
[----:B------:R0:W5:Y:S02]  /*4840*/  LDG.E.LTC128B R25, desc[UR50][R8.64+0x1a0] ;  /* 0x0001a03208197981 */ /* 0x000164000c1e1920 */
.L_x_142:
[----:B------:R-:W-:Y:S05]  /*4850*/  BSYNC B1 ;  /* 0x0000000000017941 */ /* 0x000fea0003800000 */
.L_x_141:
        /* <DEDUP_REMOVED lines=8> */
.L_x_144:
[----:B------:R-:W-:Y:S05]  /*48e0*/  BSYNC B1 ;  /* 0x0000000000017941 */ /* 0x000fea0003800000 */
.L_x_143:
        /* <DEDUP_REMOVED lines=8> */
.L_x_146:
[----:B------:R-:W-:Y:S05]  /*4970*/  BSYNC B1 ;  /* 0x0000000000017941 */ /* 0x000fea0003800000 */
.L_x_145:
[----:B0----5:R-:W-:Y:S01]  /*4980*/  FMUL R3, R25, R22 ;  /* 0x0000001619037220 */ /* 0x021fe20000400000 */
[----:B------:R-:W-:Y:S01]  /*4990*/  ISETP.GT.AND P1, PT, R2, RZ, P2 ;  /* 0x000000ff0200720c */ /* 0x000fe20001724270 */
[----:B------:R-:W-:Y:S02]  /*49a0*/  BSSY B1, `(.L_x_147) ;  /* 0x0000005000017945 */ /* 0x000fe40003800000 */
[----:B------:R-:W-:-:S05]  /*49b0*/  FFMA R3, R80, R23, R3 ;  /* 0x0000001750037223 */ /* 0x000fca0000000003 */
[----:B------:R0:W-:Y:S05]  /*49c0*/  @P3 STG.E desc[UR50][R4.64+0x1c0], R3 ;  /* 0x0001c00304003986 */ /* 0x0001ea000c101932 */
[----:B------:R-:W-:Y:S05]  /*49d0*/  @!P1 BRA `(.L_x_148) ;  /* 0x0000000000049947 */ /* 0x000fea0003800000 */
[----:B------:R0:W5:Y:S02]  /*49e0*/  LDG.E.LTC128B R25, desc[UR50][R6.64+0x1c4] ;  /* 0x0001c43206197981 */ /* 0x000164000c1e1920 */
.L_x_148:
[----:B------:R-:W-:Y:S05]  /*49f0*/  BSYNC B1 ;  /* 0x0000000000017941 */ /* 0x000fea0003800000 */
.L_x_147:
[----:B-----5:R-:W-:Y:S01]  /*4a00*/  FMUL R12, R25, R22 ;  /* 0x00000016190c7220 */ /* 0x020fe20000400000 */
[----:B------:R-:W-:Y:S01]  /*4a10*/  ISETP.GT.AND P0, PT, R2, 0x8, P0 ;  /* 0x000000080200780c */ /* 0x000fe20000704270 */
[----:B------:R-:W-:Y:S02]  /*4a20*/  BSSY B1, `(.L_x_149) ;  /* 0x0000005000017945 */ /* 0x000fe40003800000 */
[----:B------:R-:W-:-:S05]  /*4a30*/  FFMA R81, R81, R23, R12 ;  /* 0x0000001751517223 */ /* 0x000fca000000000c */
[----:B------:R0:W-:Y:S05]  /*4a40*/  @P1 STG.E desc[UR50][R4.64+0x1c4], R81 ;  /* 0x0001c45104001986 */ /* 0x0001ea000c101932 */
[----:B------:R-:W-:Y:S05]  /*4a50*/  @!P0 BRA `(.L_x_150) ;  /* 0x0000000000048947 */ /* 0x000fea0003800000 */
[----:B------:R0:W5:Y:S02]  /*4a60*/  LDG.E.LTC128B R25, desc[UR50][R8.64+0x1c0] ;  /* 0x0001c03208197981 */ /* 0x000164000c1e1920 */
.L_x_150:
[----:B------:R-:W-:Y:S05]  /*4a70*/  BSYNC B1 ;  /* 0x0000000000017941 */ /* 0x000fea0003800000 */
.L_x_149:
        /* <DEDUP_REMOVED lines=8> */
.L_x_152:
[----:B------:R-:W-:Y:S05]  /*4b00*/  BSYNC B1 ;  /* 0x0000000000017941 */ /* 0x000fea0003800000 */
.L_x_151:
        /* <DEDUP_REMOVED lines=8> */
.L_x_154:
[----:B------:R-:W-:Y:S05]  /*4b90*/  BSYNC B1 ;  /* 0x0000000000017941 */ /* 0x000fea0003800000 */
.L_x_153:
[----:B0----5:R-:W-:Y:S01]  /*4ba0*/  FMUL R3, R25, R22 ;  /* 0x0000001619037220 */ /* 0x021fe20000400000 */
[----:B------:R-:W-:Y:S01]  /*4bb0*/  ISETP.GT.AND P2, PT, R2, RZ, P0 ;  /* 0x000000ff0200720c */ /* 0x000fe20000744270 */
[----:B------:R-:W-:Y:S02]  /*4bc0*/  BSSY B1, `(.L_x_155) ;  /* 0x0000005000017945 */ /* 0x000fe40003800000 */
[----:B------:R-:W-:-:S05]  /*4bd0*/  FFMA R3, R84, R23, R3 ;  /* 0x0000001754037223 */ /* 0x000fca0000000003 */
[----:B------:R0:W-:Y:S05]  /*4be0*/  @P3 STG.E desc[UR50][R4.64+0x1e0], R3 ;  /* 0x0001e00304003986 */ /* 0x0001ea000c101932 */
[----:B------:R-:W-:Y:S05]  /*4bf0*/  @!P2 BRA `(.L_x_156) ;  /* 0x000000000004a947 */ /* 0x000fea0003800000 */
[----:B------:R0:W5:Y:S02]  /*4c00*/  LDG.E.LTC128B R25, desc[UR50][R6.64+0x1e4] ;  /* 0x0001e43206197981 */ /* 0x000164000c1e1920 */
.L_x_156:
[----:B------:R-:W-:Y:S05]  /*4c10*/  BSYNC B1 ;  /* 0x0000000000017941 */ /* 0x000fea0003800000 */
.L_x_155:
[----:B-----5:R-:W-:Y:S01]  /*4c20*/  FMUL R12, R25, R22 ;  /* 0x00000016190c7220 */ /* 0x020fe20000400000 */
[----:B------:R-:W-:Y:S01]  /*4c30*/  ISETP.GT.AND P1, PT, R2, 0x8, P1 ;  /* 0x000000080200780c */ /* 0x000fe20000f24270 */
[----:B------:R-:W-:Y:S02]  /*4c40*/  BSSY B1, `(.L_x_157) ;  /* 0x0000005000017945 */ /* 0x000fe40003800000 */
[----:B------:R-:W-:-:S05]  /*4c50*/  FFMA R85, R85, R23, R12 ;  /* 0x0000001755557223 */ /* 0x000fca000000000c */
[----:B------:R0:W-:Y:S05]  /*4c60*/  @P2 STG.E desc[UR50][R4.64+0x1e4], R85 ;  /* 0x0001e45504002986 */ /* 0x0001ea000c101932 */
[----:B------:R-:W-:Y:S05]  /*4c70*/  @!P1 BRA `(.L_x_158) ;  /* 0x0000000000049947 */ /* 0x000fea0003800000 */
[----:B------:R0:W5:Y:S02]  /*4c80*/  LDG.E.LTC128B R25, desc[UR50][R8.64+0x1e0] ;  /* 0x0001e03208197981 */ /* 0x000164000c1e1920 */
.L_x_158:
[----:B------:R-:W-:Y:S05]  /*4c90*/  BSYNC B1 ;  /* 0x0000000000017941 */ /* 0x000fea0003800000 */
.L_x_157:
        /* <DEDUP_REMOVED lines=8> */
.L_x_160:
[----:B------:R-:W-:Y:S05]  /*4d20*/  BSYNC B1 ;  /* 0x0000000000017941 */ /* 0x000fea0003800000 */
.L_x_159:
        /* <DEDUP_REMOVED lines=8> */
.L_x_162:
[----:B------:R-:W-:Y:S05]  /*4db0*/  BSYNC B1 ;  /* 0x0000000000017941 */ /* 0x000fea0003800000 */
.L_x_161:
[----:B0----5:R-:W-:Y:S01]  /*4dc0*/  FMUL R3, R25, R22 ;  /* 0x0000001619037220 */ /* 0x021fe20000400000 */
[----:B------:R-:W-:Y:S01]  /*4dd0*/  ISETP.GT.AND P0, PT, R2, RZ, P1 ;  /* 0x000000ff0200720c */ /* 0x000fe20000f04270 */
[----:B------:R-:W-:Y:S02]  /*4de0*/  BSSY B1, `(.L_x_163) ;  /* 0x0000005000017945 */ /* 0x000fe40003800000 */
[----:B------:R-:W-:-:S05]  /*4df0*/  FFMA R3, R88, R23, R3 ;  /* 0x0000001758037223 */ /* 0x000fca0000000003 */
[----:B------:R0:W-:Y:S05]  /*4e00*/  @P3 STG.E desc[UR50][R4.64+0x200], R3 ;  /* 0x0002000304003986 */ /* 0x0001ea000c101932 */
[----:B------:R-:W-:Y:S05]  /*4e10*/  @!P0 BRA `(.L_x_164) ;  /* 0x0000000000048947 */ /* 0x000fea0003800000 */
[----:B------:R0:W5:Y:S02]  /*4e20*/  LDG.E.LTC128B R25, desc[UR50][R6.64+0x204] ;  /* 0x0002043206197981 */ /* 0x000164000c1e1920 */
.L_x_164:
[----:B------:R-:W-:Y:S05]  /*4e30*/  BSYNC B1 ;  /* 0x0000000000017941 */ /* 0x000fea0003800000 */
.L_x_163:
[----:B-----5:R-:W-:Y:S01]  /*4e40*/  FMUL R12, R25, R22 ;  /* 0x00000016190c7220 */ /* 0x020fe20000400000 */
[----:B------:R-:W-:Y:S01]  /*4e50*/  ISETP.GT.AND P2, PT, R2, 0x8, P2 ;  /* 0x000000080200780c */ /* 0x000fe20001744270 */
[----:B------:R-:W-:Y:S02]  /*4e60*/  BSSY B1, `(.L_x_165) ;  /* 0x0000005000017945 */ /* 0x000fe40003800000 */
[----:B------:R-:W-:-:S05]  /*4e70*/  FFMA R89, R89, R23, R12 ;  /* 0x0000001759597223 */ /* 0x000fca000000000c */
[----:B------:R0:W-:Y:S05]  /*4e80*/  @P0 STG.E desc[UR50][R4.64+0x204], R89 ;  /* 0x0002045904000986 */ /* 0x0001ea000c101932 */
[----:B------:R-:W-:Y:S05]  /*4e90*/  @!P2 BRA `(.L_x_166) ;  /* 0x000000000004a947 */ /* 0x000fea0003800000 */
[----:B------:R0:W5:Y:S02]  /*4ea0*/  LDG.E.LTC128B R25, desc[UR50][R8.64+0x200] ;  /* 0x0002003208197981 */ /* 0x000164000c1e1920 */
.L_x_166:
[----:B------:R-:W-:Y:S05]  /*4eb0*/  BSYNC B1 ;  /* 0x0000000000017941 */ /* 0x000fea0003800000 */
.L_x_165:
        /* <DEDUP_REMOVED lines=8> */
.L_x_168:
[----:B------:R-:W-:Y:S05]  /*4f40*/  BSYNC B1 ;  /* 0x0000000000017941 */ /* 0x000fea0003800000 */
.L_x_167:
        /* <DEDUP_REMOVED lines=8> */
.L_x_170:
[----:B------:R-:W-:Y:S05]  /*4fd0*/  BSYNC B1 ;  /* 0x0000000000017941 */ /* 0x000fea0003800000 */
.L_x_169:
[----:B0----5:R-:W-:Y:S01]  /*4fe0*/  FMUL R3, R25, R22 ;  /* 0x0000001619037220 */ /* 0x021fe20000400000 */
[----:B------:R-:W-:Y:S01]  /*4ff0*/  ISETP.GT.AND P1, PT, R2, RZ, P2 ;  /* 0x000000ff0200720c */ /* 0x000fe20001724270 */
[----:B------:R-:W-:Y:S02]  /*5000*/  BSSY B1, `(.L_x_171) ;  /* 0x0000005000017945 */ /* 0x000fe40003800000 */
[----:B------:R-:W-:-:S05]  /*5010*/  FFMA R3, R92, R23, R3 ;  /* 0x000000175c037223 */ /* 0x000fca0000000003 */
[----:B------:R0:W-:Y:S05]  /*5020*/  @P3 STG.E desc[UR50][R4.64+0x220], R3 ;  /* 0x0002200304003986 */ /* 0x0001ea000c101932 */
[----:B------:R-:W-:Y:S05]  /*5030*/  @!P1 BRA `(.L_x_172) ;  /* 0x0000000000049947 */ /* 0x000fea0003800000 */
[----:B------:R0:W5:Y:S02]  /*5040*/  LDG.E.LTC128B R25, desc[UR50][R6.64+0x224] ;  /* 0x0002243206197981 */ /* 0x000164000c1e1920 */
.L_x_172:
[----:B------:R-:W-:Y:S05]  /*5050*/  BSYNC B1 ;  /* 0x0000000000017941 */ /* 0x000fea0003800000 */
.L_x_171:
[----:B-----5:R-:W-:Y:S01]  /*5060*/  FMUL R12, R25, R22 ;  /* 0x00000016190c7220 */ /* 0x020fe20000400000 */
[----:B------:R-:W-:Y:S01]  /*5070*/  ISETP.GT.AND P0, PT, R2, 0x8, P0 ;  /* 0x000000080200780c */ /* 0x000fe20000704270 */
[----:B------:R-:W-:Y:S02]  /*5080*/  BSSY B1, `(.L_x_173) ;  /* 0x0000005000017945 */ /* 0x000fe40003800000 */
[----:B------:R-:W-:-:S05]  /*5090*/  FFMA R93, R93, R23, R12 ;  /* 0x000000175d5d7223 */ /* 0x000fca000000000c */
[----:B------:R0:W-:Y:S05]  /*50a0*/  @P1 STG.E desc[UR50][R4.64+0x224], R93 ;  /* 0x0002245d04001986 */ /* 0x0001ea000c101932 */
[----:B------:R-:W-:Y:S05]  /*50b0*/  @!P0 BRA `(.L_x_174) ;  /* 0x0000000000048947 */ /* 0x000fea0003800000 */
[----:B------:R0:W5:Y:S02]  /*50c0*/  LDG.E.LTC128B R25, desc[UR50][R8.64+0x220] ;  /* 0x0002203208197981 */ /* 0x000164000c1e1920 */
.L_x_174:
[----:B------:R-:W-:Y:S05]  /*50d0*/  BSYNC B1 ;  /* 0x0000000000017941 */ /* 0x000fea0003800000 */
.L_x_173:
        /* <DEDUP_REMOVED lines=8> */
.L_x_176:
[----:B------:R-:W-:Y:S05]  /*5160*/  BSYNC B1 ;  /* 0x0000000000017941 */ /* 0x000fea0003800000 */
.L_x_175:
        /* <DEDUP_REMOVED lines=8> */
.L_x_178:
[----:B------:R-:W-:Y:S05]  /*51f0*/  BSYNC B1 ;  /* 0x0000000000017941 */ /* 0x000fea0003800000 */
.L_x_177:
[----:B0----5:R-:W-:Y:S01]  /*5200*/  FMUL R3, R25, R22 ;  /* 0x0000001619037220 */ /* 0x021fe20000400000 */
[----:B------:R-:W-:Y:S01]  /*5210*/  ISETP.GT.AND P2, PT, R2, RZ, P0 ;  /* 0x000000ff0200720c */ /* 0x000fe20000744270 */
[----:B------:R-:W-:Y:S02]  /*5220*/  BSSY B1, `(.L_x_179) ;  /* 0x0000005000017945 */ /* 0x000fe40003800000 */
[----:B------:R-:W-:-:S05]  /*5230*/  FFMA R3, R96, R23, R3 ;  /* 0x0000001760037223 */ /* 0x000fca0000000003 */
[----:B------:R0:W-:Y:S05]  /*5240*/  @P3 STG.E desc[UR50][R4.64+0x240], R3 ;  /* 0x0002400304003986 */ /* 0x0001ea000c101932 */
[----:B------:R-:W-:Y:S05]  /*5250*/  @!P2 BRA `(.L_x_180) ;  /* 0x000000000004a947 */ /* 0x000fea0003800000 */
[----:B------:R0:W5:Y:S02]  /*5260*/  LDG.E.LTC128B R25, desc[UR50][R6.64+0x244] ;  /* 0x0002443206197981 */ /* 0x000164000c1e1920 */
.L_x_180:
[----:B------:R-:W-:Y:S05]  /*5270*/  BSYNC B1 ;  /* 0x0000000000017941 */ /* 0x000fea0003800000 */
.L_x_179:
[----:B-----5:R-:W-:Y:S01]  /*5280*/  FMUL R12, R25, R22 ;  /* 0x00000016190c7220 */ /* 0x020fe20000400000 */
[----:B------:R-:W-:Y:S01]  /*5290*/  ISETP.GT.AND P1, PT, R2, 0x8, P1 ;  /* 0x000000080200780c */ /* 0x000fe20000f24270 */
[----:B------:R-:W-:Y:S02]  /*52a0*/  BSSY B1, `(.L_x_181) ;  /* 0x0000005000017945 */ /* 0x000fe40003800000 */
[----:B------:R-:W-:-:S05]  /*52b0*/  FFMA R97, R97, R23, R12 ;  /* 0x0000001761617223 */ /* 0x000fca000000000c */
[----:B------:R0:W-:Y:S05]  /*52c0*/  @P2 STG.E desc[UR50][R4.64+0x244], R97 ;  /* 0x0002446104002986 */ /* 0x0001ea000c101932 */
[----:B------:R-:W-:Y:S05]  /*52d0*/  @!P1 BRA `(.L_x_182) ;  /* 0x0000000000049947 */ /* 0x000fea0003800000 */
[----:B------:R0:W5:Y:S02]  /*52e0*/  LDG.E.LTC128B R25, desc[UR50][R8.64+0x240] ;  /* 0x0002403208197981 */ /* 0x000164000c1e1920 */
.L_x_182:
[----:B------:R-:W-:Y:S05]  /*52f0*/  BSYNC B1 ;  /* 0x0000000000017941 */ /* 0x000fea0003800000 */
.L_x_181:
        /* <DEDUP_REMOVED lines=8> */
.L_x_184:
[----:B------:R-:W-:Y:S05]  /*5380*/  BSYNC B1 ;  /* 0x0000000000017941 */ /* 0x000fea0003800000 */
.L_x_183:
        /* <DEDUP_REMOVED lines=8> */
.L_x_186:
[----:B------:R-:W-:Y:S05]  /*5410*/  BSYNC B1 ;  /* 0x0000000000017941 */ /* 0x000fea0003800000 */
.L_x_185:
[----:B0----5:R-:W-:Y:S01]  /*5420*/  FMUL R3, R25, R22 ;  /* 0x0000001619037220 */ /* 0x021fe20000400000 */
[----:B------:R-:W-:Y:S01]  /*5430*/  ISETP.GT.AND P0, PT, R2, RZ, P1 ;  /* 0x000000ff0200720c */ /* 0x000fe20000f04270 */
[----:B------:R-:W-:Y:S02]  /*5440*/  BSSY B1, `(.L_x_187) ;  /* 0x0000005000017945 */ /* 0x000fe40003800000 */
[----:B------:R-:W-:-:S05]  /*5450*/  FFMA R3, R100, R23, R3 ;  /* 0x0000001764037223 */ /* 0x000fca0000000003 */
[----:B------:R0:W-:Y:S05]  /*5460*/  @P3 STG.E desc[UR50][R4.64+0x260], R3 ;  /* 0x0002600304003986 */ /* 0x0001ea000c101932 */
[----:B------:R-:W-:Y:S05]  /*5470*/  @!P0 BRA `(.L_x_188) ;  /* 0x0000000000048947 */ /* 0x000fea0003800000 */
[----:B------:R0:W5:Y:S02]  /*5480*/  LDG.E.LTC128B R25, desc[UR50][R6.64+0x264] ;  /* 0x0002643206197981 */ /* 0x000164000c1e1920 */
.L_x_188:
[----:B------:R-:W-:Y:S05]  /*5490*/  BSYNC B1 ;  /* 0x0000000000017941 */ /* 0x000fea0003800000 */
.L_x_187:
[----:B-----5:R-:W-:Y:S01]  /*54a0*/  FMUL R12, R25, R22 ;  /* 0x00000016190c7220 */ /* 0x020fe20000400000 */
[----:B------:R-:W-:Y:S01]  /*54b0*/  ISETP.GT.AND P2, PT, R2, 0x8, P2 ;  /* 0x000000080200780c */ /* 0x000fe20001744270 */
[----:B------:R-:W-:Y:S02]  /*54c0*/  BSSY B1, `(.L_x_189) ;  /* 0x0000005000017945 */ /* 0x000fe40003800000 */
[----:B------:R-:W-:-:S05]  /*54d0*/  FFMA R101, R101, R23, R12 ;  /* 0x0000001765657223 */ /* 0x000fca000000000c */
[----:B------:R0:W-:Y:S05]  /*54e0*/  @P0 STG.E desc[UR50][R4.64+0x264], R101 ;  /* 0x0002646504000986 */ /* 0x0001ea000c101932 */
[----:B------:R-:W-:Y:S05]  /*54f0*/  @!P2 BRA `(.L_x_190) ;  /* 0x000000000004a947 */ /* 0x000fea0003800000 */
[----:B------:R0:W5:Y:S02]  /*5500*/  LDG.E.LTC128B R25, desc[UR50][R8.64+0x260] ;  /* 0x0002603208197981 */ /* 0x000164000c1e1920 */
.L_x_190:
[----:B------:R-:W-:Y:S05]  /*5510*/  BSYNC B1 ;  /* 0x0000000000017941 */ /* 0x000fea0003800000 */
.L_x_189:
        /* <DEDUP_REMOVED lines=8> */
.L_x_192:
[----:B------:R-:W-:Y:S05]  /*55a0*/  BSYNC B1 ;  /* 0x0000000000017941 */ /* 0x000fea0003800000 */
.L_x_191:
        /* <DEDUP_REMOVED lines=8> */
.L_x_194:
[----:B------:R-:W-:Y:S05]  /*5630*/  BSYNC B1 ;  /* 0x0000000000017941 */ /* 0x000fea0003800000 */
.L_x_193:
[----:B0----5:R-:W-:Y:S01]  /*5640*/  FMUL R3, R25, R22 ;  /* 0x0000001619037220 */ /* 0x021fe20000400000 */
[----:B------:R-:W-:Y:S01]  /*5650*/  ISETP.GT.AND P1, PT, R2, RZ, P2 ;  /* 0x000000ff0200720c */ /* 0x000fe20001724270 */
[----:B------:R-:W-:Y:S02]  /*5660*/  BSSY B1, `(.L_x_195) ;  /* 0x0000005000017945 */ /* 0x000fe40003800000 */
[----:B------:R-:W-:-:S05]  /*5670*/  FFMA R3, R104, R23, R3 ;  /* 0x0000001768037223 */ /* 0x000fca0000000003 */
[----:B------:R0:W-:Y:S05]  /*5680*/  @P3 STG.E desc[UR50][R4.64+0x280], R3 ;  /* 0x0002800304003986 */ /* 0x0001ea000c101932 */
[----:B------:R-:W-:Y:S05]  /*5690*/  @!P1 BRA `(.L_x_196) ;  /* 0x0000000000049947 */ /* 0x000fea0003800000 */
[----:B------:R0:W5:Y:S02]  /*56a0*/  LDG.E.LTC128B R25, desc[UR50][R6.64+0x284] ;  /* 0x0002843206197981 */ /* 0x000164000c1e1920 */
.L_x_196:
[----:B------:R-:W-:Y:S05]  /*56b0*/  BSYNC B1 ;  /* 0x0000000000017941 */ /* 0x000fea0003800000 */
.L_x_195:
[----:B-----5:R-:W-:Y:S01]  /*56c0*/  FMUL R12, R25, R22 ;  /* 0x00000016190c7220 */ /* 0x020fe20000400000 */
[----:B------:R-:W-:Y:S01]  /*56d0*/  ISETP.GT.AND P0, PT, R2, 0x8, P0 ;  /* 0x000000080200780c */ /* 0x000fe20000704270 */
[----:B------:R-:W-:Y:S02]  /*56e0*/  BSSY B1, `(.L_x_197) ;  /* 0x0000005000017945 */ /* 0x000fe40003800000 */
[----:B------:R-:W-:-:S05]  /*56f0*/  FFMA R105, R105, R23, R12 ;  /* 0x0000001769697223 */ /* 0x000fca000000000c */
[----:B------:R0:W-:Y:S05]  /*5700*/  @P1 STG.E desc[UR50][R4.64+0x284], R105 ;  /* 0x0002846904001986 */ /* 0x0001ea000c101932 */
[----:B------:R-:W-:Y:S05]  /*5710*/  @!P0 BRA `(.L_x_198) ;  /* 0x0000000000048947 */ /* 0x000fea0003800000 */
[----:B------:R0:W5:Y:S02]  /*5720*/  LDG.E.LTC128B R25, desc[UR50][R8.64+0x280] ;  /* 0x0002803208197981 */ /* 0x000164000c1e1920 */
.L_x_198:
[----:B------:R-:W-:Y:S05]  /*5730*/  BSYNC B1 ;  /* 0x0000000000017941 */ /* 0x000fea0003800000 */
.L_x_197:
        /* <DEDUP_REMOVED lines=8> */
.L_x_200:
[----:B------:R-:W-:Y:S05]  /*57c0*/  BSYNC B1 ;  /* 0x0000000000017941 */ /* 0x000fea0003800000 */
.L_x_199:
        /* <DEDUP_REMOVED lines=8> */
.L_x_202:
[----:B------:R-:W-:Y:S05]  /*5850*/  BSYNC B1 ;  /* 0x0000000000017941 */ /* 0x000fea0003800000 */
.L_x_201:
[----:B0----5:R-:W-:Y:S01]  /*5860*/  FMUL R3, R25, R22 ;  /* 0x0000001619037220 */ /* 0x021fe20000400000 */
[----:B------:R-:W-:Y:S01]  /*5870*/  ISETP.GT.AND P2, PT, R2, RZ, P0 ;  /* 0x000000ff0200720c */ /* 0x000fe20000744270 */
[----:B------:R-:W-:Y:S02]  /*5880*/  BSSY B1, `(.L_x_203) ;  /* 0x0000005000017945 */ /* 0x000fe40003800000 */
[----:B------:R-:W-:-:S05]  /*5890*/  FFMA R3, R108, R23, R3 ;  /* 0x000000176c037223 */ /* 0x000fca0000000003 */
[----:B------:R0:W-:Y:S05]  /*58a0*/  @P3 STG.E desc[UR50][R4.64+0x2a0], R3 ;  /* 0x0002a00304003986 */ /* 0x0001ea000c101932 */
[----:B------:R-:W-:Y:S05]  /*58b0*/  @!P2 BRA `(.L_x_204) ;  /* 0x000000000004a947 */ /* 0x000fea0003800000 */
[----:B------:R0:W5:Y:S02]  /*58c0*/  LDG.E.LTC128B R25, desc[UR50][R6.64+0x2a4] ;  /* 0x0002a43206197981 */ /* 0x000164000c1e1920 */
.L_x_204:
[----:B------:R-:W-:Y:S05]  /*58d0*/  BSYNC B1 ;  /* 0x0000000000017941 */ /* 0x000fea0003800000 */
.L_x_203:
[----:B-----5:R-:W-:Y:S01]  /*58e0*/  FMUL R12, R25, R22 ;  /* 0x00000016190c7220 */ /* 0x020fe20000400000 */
[----:B------:R-:W-:Y:S01]  /*58f0*/  ISETP.GT.AND P1, PT, R2, 0x8, P1 ;  /* 0x000000080200780c */ /* 0x000fe20000f24270 */
[----:B------:R-:W-:Y:S02]  /*5900*/  BSSY B1, `(.L_x_205) ;  /* 0x0000005000017945 */ /* 0x000fe40003800000 */
[----:B------:R-:W-:-:S05]  /*5910*/  FFMA R109, R109, R23, R12 ;  /* 0x000000176d6d7223 */ /* 0x000fca000000000c */
[----:B------:R0:W-:Y:S05]  /*5920*/  @P2 STG.E desc[UR50][R4.64+0x2a4], R109 ;  /* 0x0002a46d04002986 */ /* 0x0001ea000c101932 */
[----:B------:R-:W-:Y:S05]  /*5930*/  @!P1 BRA `(.L_x_206) ;  /* 0x0000000000049947 */ /* 0x000fea0003800000 */
[----:B------:R0:W5:Y:S02]  /*5940*/  LDG.E.LTC128B R25, desc[UR50][R8.64+0x2a0] ;  /* 0x0002a03208197981 */ /* 0x000164000c1e1920 */
.L_x_206:
[----:B------:R-:W-:Y:S05]  /*5950*/  BSYNC B1 ;  /* 0x0000000000017941 */ /* 0x000fea0003800000 */
.L_x_205:
        /* <DEDUP_REMOVED lines=8> */
.L_x_208:
[----:B------:R-:W-:Y:S05]  /*59e0*/  BSYNC B1 ;  /* 0x0000000000017941 */ /* 0x000fea0003800000 */
.L_x_207:
        /* <DEDUP_REMOVED lines=8> */
.L_x_210:
[----:B------:R-:W-:Y:S05]  /*5a70*/  BSYNC B1 ;  /* 0x0000000000017941 */ /* 0x000fea0003800000 */
.L_x_209:
[----:B0----5:R-:W-:Y:S01]  /*5a80*/  FMUL R3, R25, R22 ;  /* 0x0000001619037220 */ /* 0x021fe20000400000 */
[----:B------:R-:W-:Y:S01]  /*5a90*/  ISETP.GT.AND P0, PT, R2, RZ, P1 ;  /* 0x000000ff0200720c */ /* 0x000fe20000f04270 */
[----:B------:R-:W-:Y:S02]  /*5aa0*/  BSSY B1, `(.L_x_211) ;  /* 0x0000005000017945 */ /* 0x000fe40003800000 */
[----:B------:R-:W-:-:S05]  /*5ab0*/  FFMA R3, R112, R23, R3 ;  /* 0x0000001770037223 */ /* 0x000fca0000000003 */
[----:B------:R0:W-:Y:S05]  /*5ac0*/  @P3 STG.E desc[UR50][R4.64+0x2c0], R3 ;  /* 0x0002c00304003986 */ /* 0x0001ea000c101932 */
[----:B------:R-:W-:Y:S05]  /*5ad0*/  @!P0 BRA `(.L_x_212) ;  /* 0x0000000000048947 */ /* 0x000fea0003800000 */
[----:B------:R0:W5:Y:S02]  /*5ae0*/  LDG.E.LTC128B R25, desc[UR50][R6.64+0x2c4] ;  /* 0x0002c43206197981 */ /* 0x000164000c1e1920 */
.L_x_212:
[----:B------:R-:W-:Y:S05]  /*5af0*/  BSYNC B1 ;  /* 0x0000000000017941 */ /* 0x000fea0003800000 */
.L_x_211:
[----:B-----5:R-:W-:Y:S01]  /*5b00*/  FMUL R12, R25, R22 ;  /* 0x00000016190c7220 */ /* 0x020fe20000400000 */
[----:B------:R-:W-:Y:S01]  /*5b10*/  ISETP.GT.AND P2, PT, R2, 0x8, P2 ;  /* 0x000000080200780c */ /* 0x000fe20001744270 */
[----:B------:R-:W-:Y:S02]  /*5b20*/  BSSY B1, `(.L_x_213) ;  /* 0x0000005000017945 */ /* 0x000fe40003800000 */
[----:B------:R-:W-:-:S05]  /*5b30*/  FFMA R113, R113, R23, R12 ;  /* 0x0000001771717223 */ /* 0x000fca000000000c */
[----:B------:R0:W-:Y:S05]  /*5b40*/  @P0 STG.E desc[UR50][R4.64+0x2c4], R113 ;  /* 0x0002c47104000986 */ /* 0x0001ea000c101932 */
[----:B------:R-:W-:Y:S05]  /*5b50*/  @!P2 BRA `(.L_x_214) ;  /* 0x000000000004a947 */ /* 0x000fea0003800000 */
[----:B------:R0:W5:Y:S02]  /*5b60*/  LDG.E.LTC128B R25, desc[UR50][R8.64+0x2c0] ;  /* 0x0002c03208197981 */ /* 0x000164000c1e1920 */
.L_x_214:
[----:B------:R-:W-:Y:S05]  /*5b70*/  BSYNC B1 ;  /* 0x0000000000017941 */ /* 0x000fea0003800000 */
.L_x_213:
        /* <DEDUP_REMOVED lines=8> */
.L_x_216:
[----:B------:R-:W-:Y:S05]  /*5c00*/  BSYNC B1 ;  /* 0x0000000000017941 */ /* 0x000fea0003800000 */
.L_x_215:
        /* <DEDUP_REMOVED lines=8> */
.L_x_218:
[----:B------:R-:W-:Y:S05]  /*5c90*/  BSYNC B1 ;  /* 0x0000000000017941 */ /* 0x000fea0003800000 */
.L_x_217:
[----:B0----5:R-:W-:Y:S01]  /*5ca0*/  FMUL R3, R25, R22 ;  /* 0x0000001619037220 */ /* 0x021fe20000400000 */
[----:B------:R-:W-:Y:S01]  /*5cb0*/  ISETP.GT.AND P1, PT, R2, RZ, P2 ;  /* 0x000000ff0200720c */ /* 0x000fe20001724270 */
[----:B------:R-:W-:Y:S02]  /*5cc0*/  BSSY B1, `(.L_x_219) ;  /* 0x0000005000017945 */ /* 0x000fe40003800000 */
[----:B------:R-:W-:-:S05]  /*5cd0*/  FFMA R3, R116, R23, R3 ;  /* 0x0000001774037223 */ /* 0x000fca0000000003 */
[----:B------:R0:W-:Y:S05]  /*5ce0*/  @P3 STG.E desc[UR50][R4.64+0x2e0], R3 ;  /* 0x0002e00304003986 */ /* 0x0001ea000c101932 */
[----:B------:R-:W-:Y:S05]  /*5cf0*/  @!P1 BRA `(.L_x_220) ;  /* 0x0000000000049947 */ /* 0x000fea0003800000 */
[----:B------:R0:W5:Y:S02]  /*5d00*/  LDG.E.LTC128B R25, desc[UR50][R6.64+0x2e4] ;  /* 0x0002e43206197981 */ /* 0x000164000c1e1920 */
.L_x_220:
[----:B------:R-:W-:Y:S05]  /*5d10*/  BSYNC B1 ;  /* 0x0000000000017941 */ /* 0x000fea0003800000 */
.L_x_219:
[----:B-----5:R-:W-:Y:S01]  /*5d20*/  FMUL R12, R25, R22 ;  /* 0x00000016190c7220 */ /* 0x020fe20000400000 */
[----:B------:R-:W-:Y:S01]  /*5d30*/  ISETP.GT.AND P0, PT, R2, 0x8, P0 ;  /* 0x000000080200780c */ /* 0x000fe20000704270 */
[----:B------:R-:W-:Y:S02]  /*5d40*/  BSSY B1, `(.L_x_221) ;  /* 0x0000005000017945 */ /* 0x000fe40003800000 */
[----:B------:R-:W-:-:S05]  /*5d50*/  FFMA R117, R117, R23, R12 ;  /* 0x0000001775757223 */ /* 0x000fca000000000c */
[----:B------:R0:W-:Y:S05]  /*5d60*/  @P1 STG.E desc[UR50][R4.64+0x2e4], R117 ;  /* 0x0002e47504001986 */ /* 0x0001ea000c101932 */
[----:B------:R-:W-:Y:S05]  /*5d70*/  @!P0 BRA `(.L_x_222) ;  /* 0x0000000000048947 */ /* 0x000fea0003800000 */
[----:B------:R0:W5:Y:S02]  /*5d80*/  LDG.E.LTC128B R25, desc[UR50][R8.64+0x2e0] ;  /* 0x0002e03208197981 */ /* 0x000164000c1e1920 */
.L_x_222:
[----:B------:R-:W-:Y:S05]  /*5d90*/  BSYNC B1 ;  /* 0x0000000000017941 */ /* 0x000fea0003800000 */
.L_x_221:
        /* <DEDUP_REMOVED lines=8> */
.L_x_224:
[----:B------:R-:W-:Y:S05]  /*5e20*/  BSYNC B1 ;  /* 0x0000000000017941 */ /* 0x000fea0003800000 */
.L_x_223:
        /* <DEDUP_REMOVED lines=8> */
.L_x_226:
[----:B------:R-:W-:Y:S05]  /*5eb0*/  BSYNC B1 ;  /* 0x0000000000017941 */ /* 0x000fea0003800000 */
.L_x_225:
[----:B0----5:R-:W-:Y:S01]  /*5ec0*/  FMUL R3, R25, R22 ;  /* 0x0000001619037220 */ /* 0x021fe20000400000 */
[----:B------:R-:W-:Y:S01]  /*5ed0*/  ISETP.GT.AND P2, PT, R2, RZ, P0 ;  /* 0x000000ff0200720c */ /* 0x000fe20000744270 */
[----:B------:R-:W-:Y:S02]  /*5ee0*/  BSSY B1, `(.L_x_227) ;  /* 0x0000005000017945 */ /* 0x000fe40003800000 */
[----:B------:R-:W-:-:S05]  /*5ef0*/  FFMA R3, R120, R23, R3 ;  /* 0x0000001778037223 */ /* 0x000fca0000000003 */
[----:B------:R0:W-:Y:S05]  /*5f00*/  @P3 STG.E desc[UR50][R4.64+0x300], R3 ;  /* 0x0003000304003986 */ /* 0x0001ea000c101932 */
[----:B------:R-:W-:Y:S05]  /*5f10*/  @!P2 BRA `(.L_x_228) ;  /* 0x000000000004a947 */ /* 0x000fea0003800000 */
[----:B------:R0:W5:Y:S02]  /*5f20*/  LDG.E.LTC128B R25, desc[UR50][R6.64+0x304] ;  /* 0x0003043206197981 */ /* 0x000164000c1e1920 */
.L_x_228:
[----:B------:R-:W-:Y:S05]  /*5f30*/  BSYNC B1 ;  /* 0x0000000000017941 */ /* 0x000fea0003800000 */
.L_x_227:
[----:B-----5:R-:W-:Y:S01]  /*5f40*/  FMUL R12, R25, R22 ;  /* 0x00000016190c7220 */ /* 0x020fe20000400000 */
[----:B------:R-:W-:Y:S01]  /*5f50*/  ISETP.GT.AND P1, PT, R2, 0x8, P1 ;  /* 0x000000080200780c */ /* 0x000fe20000f24270 */
[----:B------:R-:W-:Y:S02]  /*5f60*/  BSSY B1, `(.L_x_229) ;  /* 0x0000005000017945 */ /* 0x000fe40003800000 */
[----:B------:R-:W-:-:S05]  /*5f70*/  FFMA R121, R121, R23, R12 ;  /* 0x0000001779797223 */ /* 0x000fca000000000c */
[----:B------:R0:W-:Y:S05]  /*5f80*/  @P2 STG.E desc[UR50][R4.64+0x304], R121 ;  /* 0x0003047904002986 */ /* 0x0001ea000c101932 */
[----:B------:R-:W-:Y:S05]  /*5f90*/  @!P1 BRA `(.L_x_230) ;  /* 0x0000000000049947 */ /* 0x000fea0003800000 */
[----:B------:R0:W5:Y:S02]  /*5fa0*/  LDG.E.LTC128B R25, desc[UR50][R8.64+0x300] ;  /* 0x0003003208197981 */ /* 0x000164000c1e1920 */
.L_x_230:
[----:B------:R-:W-:Y:S05]  /*5fb0*/  BSYNC B1 ;  /* 0x0000000000017941 */ /* 0x000fea0003800000 */
.L_x_229:
        /* <DEDUP_REMOVED lines=8> */
.L_x_232:
[----:B------:R-:W-:Y:S05]  /*6040*/  BSYNC B1 ;  /* 0x0000000000017941 */ /* 0x000fea0003800000 */
.L_x_231:
        /* <DEDUP_REMOVED lines=8> */
.L_x_234:
[----:B------:R-:W-:Y:S05]  /*60d0*/  BSYNC B1 ;  /* 0x0000000000017941 */ /* 0x000fea0003800000 */
.L_x_233:
[----:B0----5:R-:W-:Y:S01]  /*60e0*/  FMUL R3, R25, R22 ;  /* 0x0000001619037220 */ /* 0x021fe20000400000 */
[----:B------:R-:W-:Y:S01]  /*60f0*/  ISETP.GT.AND P0, PT, R2, RZ, P1 ;  /* 0x000000ff0200720c */ /* 0x000fe20000f04270 */
[----:B------:R-:W-:Y:S02]  /*6100*/  BSSY B1, `(.L_x_235) ;  /* 0x0000005000017945 */ /* 0x000fe40003800000 */
[----:B------:R-:W-:-:S05]  /*6110*/  FFMA R3, R124, R23, R3 ;  /* 0x000000177c037223 */ /* 0x000fca0000000003 */
[----:B------:R0:W-:Y:S05]  /*6120*/  @P3 STG.E desc[UR50][R4.64+0x320], R3 ;  /* 0x0003200304003986 */ /* 0x0001ea000c101932 */
[----:B------:R-:W-:Y:S05]  /*6130*/  @!P0 BRA `(.L_x_236) ;  /* 0x0000000000048947 */ /* 0x000fea0003800000 */
[----:B------:R0:W5:Y:S02]  /*6140*/  LDG.E.LTC128B R25, desc[UR50][R6.64+0x324] ;  /* 0x0003243206197981 */ /* 0x000164000c1e1920 */
.L_x_236:
[----:B------:R-:W-:Y:S05]  /*6150*/  BSYNC B1 ;  /* 0x0000000000017941 */ /* 0x000fea0003800000 */
.L_x_235:
[----:B-----5:R-:W-:Y:S01]  /*6160*/  FMUL R12, R25, R22 ;  /* 0x00000016190c7220 */ /* 0x020fe20000400000 */
[----:B------:R-:W-:Y:S01]  /*6170*/  ISETP.GT.AND P2, PT, R2, 0x8, P2 ;  /* 0x000000080200780c */ /* 0x000fe20001744270 */
[----:B------:R-:W-:Y:S02]  /*6180*/  BSSY B1, `(.L_x_237) ;  /* 0x0000005000017945 */ /* 0x000fe40003800000 */
[----:B------:R-:W-:-:S05]  /*6190*/  FFMA R125, R125, R23, R12 ;  /* 0x000000177d7d7223 */ /* 0x000fca000000000c */
[----:B------:R0:W-:Y:S05]  /*61a0*/  @P0 STG.E desc[UR50][R4.64+0x324], R125 ;  /* 0x0003247d04000986 */ /* 0x0001ea000c101932 */
[----:B------:R-:W-:Y:S05]  /*61b0*/  @!P2 BRA `(.L_x_238) ;  /* 0x000000000004a947 */ /* 0x000fea0003800000 */
[----:B------:R0:W5:Y:S02]  /*61c0*/  LDG.E.LTC128B R25, desc[UR50][R8.64+0x320] ;  /* 0x0003203208197981 */ /* 0x000164000c1e1920 */
.L_x_238:
[----:B------:R-:W-:Y:S05]  /*61d0*/  BSYNC B1 ;  /* 0x0000000000017941 */ /* 0x000fea0003800000 */
.L_x_237:
        /* <DEDUP_REMOVED lines=8> */
.L_x_240:
[----:B------:R-:W-:Y:S05]  /*6260*/  BSYNC B1 ;  /* 0x0000000000017941 */ /* 0x000fea0003800000 */
.L_x_239:
        /* <DEDUP_REMOVED lines=8> */
.L_x_242:
[----:B------:R-:W-:Y:S05]  /*62f0*/  BSYNC B1 ;  /* 0x0000000000017941 */ /* 0x000fea0003800000 */
.L_x_241:
[----:B0----5:R-:W-:Y:S01]  /*6300*/  FMUL R3, R25, R22 ;  /* 0x0000001619037220 */ /* 0x021fe20000400000 */
[----:B------:R-:W-:Y:S01]  /*6310*/  ISETP.GT.AND P1, PT, R2, RZ, P2 ;  /* 0x000000ff0200720c */ /* 0x000fe20001724270 */
[----:B------:R-:W-:Y:S02]  /*6320*/  BSSY B1, `(.L_x_243) ;  /* 0x0000005000017945 */ /* 0x000fe40003800000 */
[----:B------:R-:W-:-:S05]  /*6330*/  FFMA R3, R128, R23, R3 ;  /* 0x0000001780037223 */ /* 0x000fca0000000003 */
[----:B------:R0:W-:Y:S05]  /*6340*/  @P3 STG.E desc[UR50][R4.64+0x340], R3 ;  /* 0x0003400304003986 */ /* 0x0001ea000c101932 */
[----:B------:R-:W-:Y:S05]  /*6350*/  @!P1 BRA `(.L_x_244) ;  /* 0x0000000000049947 */ /* 0x000fea0003800000 */
[----:B------:R0:W5:Y:S02]  /*6360*/  LDG.E.LTC128B R25, desc[UR50][R6.64+0x344] ;  /* 0x0003443206197981 */ /* 0x000164000c1e1920 */
.L_x_244:
[----:B------:R-:W-:Y:S05]  /*6370*/  BSYNC B1 ;  /* 0x0000000000017941 */ /* 0x000fea0003800000 */
.L_x_243:
[----:B-----5:R-:W-:Y:S01]  /*6380*/  FMUL R12, R25, R22 ;  /* 0x00000016190c7220 */ /* 0x020fe20000400000 */
[----:B------:R-:W-:Y:S01]  /*6390*/  ISETP.GT.AND P0, PT, R2, 0x8, P0 ;  /* 0x000000080200780c */ /* 0x000fe20000704270 */
[----:B------:R-:W-:Y:S02]  /*63a0*/  BSSY B1, `(.L_x_245) ;  /* 0x0000005000017945 */ /* 0x000fe40003800000 */
[----:B------:R-:W-:-:S05]  /*63b0*/  FFMA R129, R129, R23, R12 ;  /* 0x0000001781817223 */ /* 0x000fca000000000c */
[----:B------:R0:W-:Y:S05]  /*63c0*/  @P1 STG.E desc[UR50][R4.64+0x344], R129 ;  /* 0x0003448104001986 */ /* 0x0001ea000c101932 */
[----:B------:R-:W-:Y:S05]  /*63d0*/  @!P0 BRA `(.L_x_246) ;  /* 0x0000000000048947 */ /* 0x000fea0003800000 */
[----:B------:R0:W5:Y:S02]  /*63e0*/  LDG.E.LTC128B R25, desc[UR50][R8.64+0x340] ;  /* 0x0003403208197981 */ /* 0x000164000c1e1920 */
.L_x_246:
[----:B------:R-:W-:Y:S05]  /*63f0*/  BSYNC B1 ;  /* 0x0000000000017941 */ /* 0x000fea0003800000 */
.L_x_245:
        /* <DEDUP_REMOVED lines=8> */
.L_x_248:
[----:B------:R-:W-:Y:S05]  /*6480*/  BSYNC B1 ;  /* 0x0000000000017941 */ /* 0x000fea0003800000 */
.L_x_247:
        /* <DEDUP_REMOVED lines=8> */
.L_x_250:
[----:B------:R-:W-:Y:S05]  /*6510*/  BSYNC B1 ;  /* 0x0000000000017941 */ /* 0x000fea0003800000 */
.L_x_249:
[----:B0----5:R-:W-:Y:S01]  /*6520*/  FMUL R3, R25, R22 ;  /* 0x0000001619037220 */ /* 0x021fe20000400000 */
[----:B------:R-:W-:Y:S01]  /*6530*/  ISETP.GT.AND P2, PT, R2, RZ, P0 ;  /* 0x000000ff0200720c */ /* 0x000fe20000744270 */
[----:B------:R-:W-:Y:S02]  /*6540*/  BSSY B1, `(.L_x_251) ;  /* 0x0000005000017945 */ /* 0x000fe40003800000 */
[----:B------:R-:W-:-:S05]  /*6550*/  FFMA R3, R132, R23, R3 ;  /* 0x0000001784037223 */ /* 0x000fca0000000003 */
[----:B------:R0:W-:Y:S05]  /*6560*/  @P3 STG.E desc[UR50][R4.64+0x360], R3 ;  /* 0x0003600304003986 */ /* 0x0001ea000c101932 */
[----:B------:R-:W-:Y:S05]  /*6570*/  @!P2 BRA `(.L_x_252) ;  /* 0x000000000004a947 */ /* 0x000fea0003800000 */
[----:B------:R0:W5:Y:S02]  /*6580*/  LDG.E.LTC128B R25, desc[UR50][R6.64+0x364] ;  /* 0x0003643206197981 */ /* 0x000164000c1e1920 */
.L_x_252:
[----:B------:R-:W-:Y:S05]  /*6590*/  BSYNC B1 ;  /* 0x0000000000017941 */ /* 0x000fea0003800000 */
.L_x_251:
[----:B-----5:R-:W-:Y:S01]  /*65a0*/  FMUL R12, R25, R22 ;  /* 0x00000016190c7220 */ /* 0x020fe20000400000 */
[----:B------:R-:W-:Y:S01]  /*65b0*/  ISETP.GT.AND P1, PT, R2, 0x8, P1 ;  /* 0x000000080200780c */ /* 0x000fe20000f24270 */
[----:B------:R-:W-:Y:S02]  /*65c0*/  BSSY B1, `(.L_x_253) ;  /* 0x0000005000017945 */ /* 0x000fe40003800000 */
[----:B------:R-:W-:-:S05]  /*65d0*/  FFMA R133, R133, R23, R12 ;  /* 0x0000001785857223 */ /* 0x000fca000000000c */
[----:B------:R0:W-:Y:S05]  /*65e0*/  @P2 STG.E desc[UR50][R4.64+0x364], R133 ;  /* 0x0003648504002986 */ /* 0x0001ea000c101932 */
[----:B------:R-:W-:Y:S05]  /*65f0*/  @!P1 BRA `(.L_x_254) ;  /* 0x0000000000049947 */ /* 0x000fea0003800000 */
[----:B------:R0:W5:Y:S02]  /*6600*/  LDG.E.LTC128B R25, desc[UR50][R8.64+0x360] ;  /* 0x0003603208197981 */ /* 0x000164000c1e1920 */
.L_x_254:
[----:B------:R-:W-:Y:S05]  /*6610*/  BSYNC B1 ;  /* 0x0000000000017941 */ /* 0x000fea0003800000 */
.L_x_253:
        /* <DEDUP_REMOVED lines=8> */
.L_x_256:
[----:B------:R-:W-:Y:S05]  /*66a0*/  BSYNC B1 ;  /* 0x0000000000017941 */ /* 0x000fea0003800000 */
.L_x_255:
        /* <DEDUP_REMOVED lines=8> */
.L_x_258:
[----:B------:R-:W-:Y:S05]  /*6730*/  BSYNC B1 ;  /* 0x0000000000017941 */ /* 0x000fea0003800000 */
.L_x_257:
[----:B0----5:R-:W-:Y:S01]  /*6740*/  FMUL R3, R25, R22 ;  /* 0x0000001619037220 */ /* 0x021fe20000400000 */
[----:B------:R-:W-:Y:S01]  /*6750*/  ISETP.GT.AND P0, PT, R2, RZ, P1 ;  /* 0x000000ff0200720c */ /* 0x000fe20000f04270 */
[----:B------:R-:W-:Y:S02]  /*6760*/  BSSY B1, `(.L_x_259) ;  /* 0x0000005000017945 */ /* 0x000fe40003800000 */
[----:B------:R-:W-:-:S05]  /*6770*/  FFMA R3, R136, R23, R3 ;  /* 0x0000001788037223 */ /* 0x000fca0000000003 */
[----:B------:R0:W-:Y:S05]  /*6780*/  @P3 STG.E desc[UR50][R4.64+0x380], R3 ;  /* 0x0003800304003986 */ /* 0x0001ea000c101932 */
[----:B------:R-:W-:Y:S05]  /*6790*/  @!P0 BRA `(.L_x_260) ;  /* 0x0000000000048947 */ /* 0x000fea0003800000 */
[----:B------:R0:W5:Y:S02]  /*67a0*/  LDG.E.LTC128B R25, desc[UR50][R6.64+0x384] ;  /* 0x0003843206197981 */ /* 0x000164000c1e1920 */
.L_x_260:
[----:B------:R-:W-:Y:S05]  /*67b0*/  BSYNC B1 ;  /* 0x0000000000017941 */ /* 0x000fea0003800000 */
.L_x_259:
[----:B-----5:R-:W-:Y:S01]  /*67c0*/  FMUL R12, R25, R22 ;  /* 0x00000016190c7220 */ /* 0x020fe20000400000 */
[----:B------:R-:W-:Y:S01]  /*67d0*/  ISETP.GT.AND P2, PT, R2, 0x8, P2 ;  /* 0x000000080200780c */ /* 0x000fe20001744270 */
[----:B------:R-:W-:Y:S02]  /*67e0*/  BSSY B1, `(.L_x_261) ;  /* 0x0000005000017945 */ /* 0x000fe40003800000 */
[----:B------:R-:W-:-:S05]  /*67f0*/  FFMA R137, R137, R23, R12 ;  /* 0x0000001789897223 */ /* 0x000fca000000000c */
[----:B------:R0:W-:Y:S05]  /*6800*/  @P0 STG.E desc[UR50][R4.64+0x384], R137 ;  /* 0x0003848904000986 */ /* 0x0001ea000c101932 */
[----:B------:R-:W-:Y:S05]  /*6810*/  @!P2 BRA `(.L_x_262) ;  /* 0x000000000004a947 */ /* 0x000fea0003800000 */
[----:B------:R0:W5:Y:S02]  /*6820*/  LDG.E.LTC128B R25, desc[UR50][R8.64+0x380] ;  /* 0x0003803208197981 */ /* 0x000164000c1e1920 */
.L_x_262:
[----:B------:R-:W-:Y:S05]  /*6830*/  BSYNC B1 ;  /* 0x0000000000017941 */ /* 0x000fea0003800000 */
.L_x_261:
        /* <DEDUP_REMOVED lines=8> */
.L_x_264:
[----:B------:R-:W-:Y:S05]  /*68c0*/  BSYNC B1 ;  /* 0x0000000000017941 */ /* 0x000fea0003800000 */
.L_x_263:
        /* <DEDUP_REMOVED lines=8> */
.L_x_266:
[----:B------:R-:W-:Y:S05]  /*6950*/  BSYNC B1 ;  /* 0x0000000000017941 */ /* 0x000fea0003800000 */
.L_x_265:
[----:B0----5:R-:W-:Y:S01]  /*6960*/  FMUL R3, R25, R22 ;  /* 0x0000001619037220 */ /* 0x021fe20000400000 */
[----:B------:R-:W-:Y:S01]  /*6970*/  ISETP.GT.AND P1, PT, R2, RZ, P2 ;  /* 0x000000ff0200720c */ /* 0x000fe20001724270 */
[----:B------:R-:W-:Y:S02]  /*6980*/  BSSY B1, `(.L_x_267) ;  /* 0x0000005000017945 */ /* 0x000fe40003800000 */
[----:B------:R-:W-:-:S05]  /*6990*/  FFMA R3, R140, R23, R3 ;  /* 0x000000178c037223 */ /* 0x000fca0000000003 */
[----:B------:R0:W-:Y:S05]  /*69a0*/  @P3 STG.E desc[UR50][R4.64+0x3a0], R3 ;  /* 0x0003a00304003986 */ /* 0x0001ea000c101932 */
[----:B------:R-:W-:Y:S05]  /*69b0*/  @!P1 BRA `(.L_x_268) ;  /* 0x0000000000049947 */ /* 0x000fea0003800000 */
[----:B------:R0:W5:Y:S02]  /*69c0*/  LDG.E.LTC128B R25, desc[UR50][R6.64+0x3a4] ;  /* 0x0003a43206197981 */ /* 0x000164000c1e1920 */
.L_x_268:
[----:B------:R-:W-:Y:S05]  /*69d0*/  BSYNC B1 ;  /* 0x0000000000017941 */ /* 0x000fea0003800000 */
.L_x_267:
[----:B-----5:R-:W-:Y:S01]  /*69e0*/  FMUL R12, R25, R22 ;  /* 0x00000016190c7220 */ /* 0x020fe20000400000 */
[----:B------:R-:W-:Y:S01]  /*69f0*/  ISETP.GT.AND P0, PT, R2, 0x8, P0 ;  /* 0x000000080200780c */ /* 0x000fe20000704270 */
[----:B------:R-:W-:Y:S02]  /*6a00*/  BSSY B1, `(.L_x_269) ;  /* 0x0000005000017945 */ /* 0x000fe40003800000 */
[----:B------:R-:W-:-:S05]  /*6a10*/  FFMA R141, R141, R23, R12 ;  /* 0x000000178d8d7223 */ /* 0x000fca000000000c */
[----:B------:R0:W-:Y:S05]  /*6a20*/  @P1 STG.E desc[UR50][R4.64+0x3a4], R141 ;  /* 0x0003a48d04001986 */ /* 0x0001ea000c101932 */
[----:B------:R-:W-:Y:S05]  /*6a30*/  @!P0 BRA `(.L_x_270) ;  /* 0x0000000000048947 */ /* 0x000fea0003800000 */
[----:B------:R0:W5:Y:S02]  /*6a40*/  LDG.E.LTC128B R25, desc[UR50][R8.64+0x3a0] ;  /* 0x0003a03208197981 */ /* 0x000164000c1e1920 */
.L_x_270:
[----:B------:R-:W-:Y:S05]  /*6a50*/  BSYNC B1 ;  /* 0x0000000000017941 */ /* 0x000fea0003800000 */
.L_x_269:
        /* <DEDUP_REMOVED lines=8> */
.L_x_272:
[----:B------:R-:W-:Y:S05]  /*6ae0*/  BSYNC B1 ;  /* 0x0000000000017941 */ /* 0x000fea0003800000 */
.L_x_271:
        /* <DEDUP_REMOVED lines=8> */
.L_x_274:
[----:B------:R-:W-:Y:S05]  /*6b70*/  BSYNC B1 ;  /* 0x0000000000017941 */ /* 0x000fea0003800000 */
.L_x_273:
[----:B0----5:R-:W-:Y:S01]  /*6b80*/  FMUL R3, R25, R22 ;  /* 0x0000001619037220 */ /* 0x021fe20000400000 */
[----:B------:R-:W-:Y:S01]  /*6b90*/  ISETP.GT.AND P2, PT, R2, RZ, P0 ;  /* 0x000000ff0200720c */ /* 0x000fe20000744270 */
[----:B------:R-:W-:Y:S02]  /*6ba0*/  BSSY B1, `(.L_x_275) ;  /* 0x0000005000017945 */ /* 0x000fe40003800000 */
[----:B------:R-:W-:-:S05]  /*6bb0*/  FFMA R3, R144, R23, R3 ;  /* 0x0000001790037223 */ /* 0x000fca0000000003 */
[----:B------:R0:W-:Y:S05]  /*6bc0*/  @P3 STG.E desc[UR50][R4.64+0x3c0], R3 ;  /* 0x0003c00304003986 */ /* 0x0001ea000c101932 */
[----:B------:R-:W-:Y:S05]  /*6bd0*/  @!P2 BRA `(.L_x_276) ;  /* 0x000000000004a947 */ /* 0x000fea0003800000 */
[----:B------:R0:W5:Y:S02]  /*6be0*/  LDG.E.LTC128B R25, desc[UR50][R6.64+0x3c4] ;  /* 0x0003c43206197981 */ /* 0x000164000c1e1920 */
.L_x_276:
[----:B------:R-:W-:Y:S05]  /*6bf0*/  BSYNC B1 ;  /* 0x0000000000017941 */ /* 0x000fea0003800000 */
.L_x_275:
[----:B-----5:R-:W-:Y:S01]  /*6c00*/  FMUL R12, R25, R22 ;  /* 0x00000016190c7220 */ /* 0x020fe20000400000 */
[----:B------:R-:W-:Y:S01]  /*6c10*/  ISETP.GT.AND P1, PT, R2, 0x8, P1 ;  /* 0x000000080200780c */ /* 0x000fe20000f24270 */
[----:B------:R-:W-:Y:S02]  /*6c20*/  BSSY B1, `(.L_x_277) ;  /* 0x0000005000017945 */ /* 0x000fe40003800000 */
[----:B------:R-:W-:-:S05]  /*6c30*/  FFMA R145, R145, R23, R12 ;  /* 0x0000001791917223 */ /* 0x000fca000000000c */
[----:B------:R0:W-:Y:S05]  /*6c40*/  @P2 STG.E desc[UR50][R4.64+0x3c4], R145 ;  /* 0x0003c49104002986 */ /* 0x0001ea000c101932 */
[----:B------:R-:W-:Y:S05]  /*6c50*/  @!P1 BRA `(.L_x_278) ;  /* 0x0000000000049947 */ /* 0x000fea0003800000 */
[----:B------:R0:W5:Y:S02]  /*6c60*/  LDG.E.LTC128B R25, desc[UR50][R8.64+0x3c0] ;  /* 0x0003c03208197981 */ /* 0x000164000c1e1920 */
.L_x_278:
[----:B------:R-:W-:Y:S05]  /*6c70*/  BSYNC B1 ;  /* 0x0000000000017941 */ /* 0x000fea0003800000 */
.L_x_277:
        /* <DEDUP_REMOVED lines=8> */
.L_x_280:
[----:B------:R-:W-:Y:S05]  /*6d00*/  BSYNC B1 ;  /* 0x0000000000017941 */ /* 0x000fea0003800000 */
.L_x_279:
        /* <DEDUP_REMOVED lines=8> */
.L_x_282:
[----:B------:R-:W-:Y:S05]  /*6d90*/  BSYNC B1 ;  /* 0x0000000000017941 */ /* 0x000fea0003800000 */
.L_x_281:
[----:B0----5:R-:W-:Y:S01]  /*6da0*/  FMUL R3, R25, R22 ;  /* 0x0000001619037220 */ /* 0x021fe20000400000 */
[----:B------:R-:W-:Y:S01]  /*6db0*/  ISETP.GT.AND P0, PT, R2, RZ, P1 ;  /* 0x000000ff0200720c */ /* 0x000fe20000f04270 */
[----:B------:R-:W-:Y:S02]  /*6dc0*/  BSSY B1, `(.L_x_283) ;  /* 0x0000005000017945 */ /* 0x000fe40003800000 */
[----:B------:R-:W-:-:S05]  /*6dd0*/  FFMA R3, R148, R23, R3 ;  /* 0x0000001794037223 */ /* 0x000fca0000000003 */
[----:B------:R0:W-:Y:S05]  /*6de0*/  @P3 STG.E desc[UR50][R4.64+0x3e0], R3 ;  /* 0x0003e00304003986 */ /* 0x0001ea000c101932 */
[----:B------:R-:W-:Y:S05]  /*6df0*/  @!P0 BRA `(.L_x_284) ;  /* 0x0000000000048947 */ /* 0x000fea0003800000 */
[----:B------:R0:W5:Y:S02]  /*6e00*/  LDG.E.LTC128B R25, desc[UR50][R6.64+0x3e4] ;  /* 0x0003e43206197981 */ /* 0x000164000c1e1920 */
.L_x_284:
[----:B------:R-:W-:Y:S05]  /*6e10*/  BSYNC B1 ;  /* 0x0000000000017941 */ /* 0x000fea0003800000 */
.L_x_283:
[----:B-----5:R-:W-:Y:S01]  /*6e20*/  FMUL R0, R25, R22 ;  /* 0x0000001619007220 */ /* 0x020fe20000400000 */
[----:B------:R-:W-:Y:S01]  /*6e30*/  ISETP.GT.AND P2, PT, R2, 0x8, P2 ;  /* 0x000000080200780c */ /* 0x000fe20001744270 */
[----:B------:R-:W-:Y:S02]  /*6e40*/  BSSY B1, `(.L_x_285) ;  /* 0x0000005000017945 */ /* 0x000fe40003800000 */
[----:B------:R-:W-:-:S05]  /*6e50*/  FFMA R149, R149, R23, R0 ;  /* 0x0000001795957223 */ /* 0x000fca0000000000 */
[----:B------:R0:W-:Y:S05]  /*6e60*/  @P0 STG.E desc[UR50][R4.64+0x3e4], R149 ;  /* 0x0003e49504000986 */ /* 0x0001ea000c101932 */
[----:B------:R-:W-:Y:S05]  /*6e70*/  @!P2 BRA `(.L_x_286) ;  /* 0x000000000004a947 */ /* 0x000fea0003800000 */
[----:B------:R0:W5:Y:S02]  /*6e80*/  LDG.E.LTC128B R25, desc[UR50][R8.64+0x3e0] ;  /* 0x0003e03208197981 */ /* 0x000164000c1e1920 */
.L_x_286:
[----:B------:R-:W-:Y:S05]  /*6e90*/  BSYNC B1 ;  /* 0x0000000000017941 */ /* 0x000fea0003800000 */
.L_x_285:
[----:B0----5:R-:W-:Y:S01]  /*6ea0*/  FMUL R3, R25, R22 ;  /* 0x0000001619037220 */ /* 0x021fe20000400000 */
[----:B------:R-:W-:Y:S01]  /*6eb0*/  ISETP.GT.AND P1, PT, R2, 0x8, P1 ;  /* 0x000000080200780c */ /* 0x000fe20000f24270 */
[----:B------:R-:W-:Y:S01]  /*6ec0*/  @P2 IMAD.MOV.U32 R2, RZ, RZ, R10 ;  /* 0x000000ffff022224 */ /* 0x000fe200078e000a */
[----:B------:R-:W-:Y:S01]  /*6ed0*/  BSSY B1, `(.L_x_287) ;  /* 0x0000006000017945 */ /* 0x000fe20003800000 */
[----:B------:R-:W-:Y:S01]  /*6ee0*/  FFMA R5, R150, R23, R3 ;  /* 0x0000001796057223 */ /* 0x000fe20000000003 */
[----:B------:R-:W-:-:S05]  /*6ef0*/  @P2 IMAD.MOV.U32 R3, RZ, RZ, R11 ;  /* 0x000000ffff032224 */ /* 0x000fca00078e000b */
[----:B------:R0:W-:Y:S04]  /*6f00*/  @P2 STG.E desc[UR50][R2.64+0x3e0], R5 ;  /* 0x0003e00502002986 */ /* 0x0001e8000c101932 */
[----:B------:R-:W-:Y:S05]  /*6f10*/  @!P1 BRA `(.L_x_288) ;  /* 0x0000000000049947 */ /* 0x000fea0003800000 */
[----:B------:R0:W5:Y:S02]  /*6f20*/  LDG.E.LTC128B R25, desc[UR50][R8.64+0x3e4] ;  /* 0x0003e43208197981 */ /* 0x000164000c1e1920 */
.L_x_288:
[----:B------:R-:W-:Y:S05]  /*6f30*/  BSYNC B1 ;  /* 0x0000000000017941 */ /* 0x000fea0003800000 */
.L_x_287:
[----:B-----5:R-:W-:-:S04]  /*6f40*/  FMUL R0, R25, R22 ;  /* 0x0000001619007220 */ /* 0x020fc80000400000 */
[----:B------:R-:W-:Y:S01]  /*6f50*/  FFMA R151, R151, R23, R0 ;  /* 0x0000001797977223 */ /* 0x000fe20000000000 */
[----:B------:R-:W-:Y:S06]  /*6f60*/  @!P1 BRA `(.L_x_289) ;  /* 0x0000001c00409947 */ /* 0x000fec0003800000 */
[----:B------:R0:W-:Y:S01]  /*6f70*/  STG.E desc[UR50][R10.64+0x3e4], R151 ;  /* 0x0003e4970a007986 */ /* 0x0001e2000c101932 */
[----:B------:R-:W-:Y:S05]  /*6f80*/  BRA `(.L_x_289) ;  /* 0x0000001c00387947 */ /* 0x000fea0003800000 */
.L_x_36:
[----:B------:R-:W-:Y:S01]  /*6f90*/  ULDC.64 UR4, c[0x0][0x5c0] ;  /* 0x0001700000047ab9 */ /* 0x000fe20000000a00 */
[-C--:B------:R-:W-:Y:S01]  /*6fa0*/  FMUL R3, R24, R23.reuse ;  /* 0x0000001718037220 */ /* 0x080fe20000400000 */
[----:B------:R-:W-:Y:S01]  /*6fb0*/  LEA R4, P0, R174, UR4, 0x2 ;  /* 0x00000004ae047c11 */ /* 0x000fe2000f8010ff */
[-C--:B------:R-:W-:Y:S01]  /*6fc0*/  FMUL R25, R25, R23.reuse ;  /* 0x0000001719197220 */ /* 0x080fe20000400000 */
[----:B------:R-:W-:Y:S01]  /*6fd0*/  ISETP.GT.AND P2, PT, R0, 0x1, PT ;  /* 0x000000010000780c */ /* 0x000fe20003f44270 */
[-C--:B------:R-:W-:Y:S01]  /*6fe0*/  FMUL R9, R26, R23.reuse ;  /* 0x000000171a097220 */ /* 0x080fe20000400000 */
[----:B------:R-:W-:Y:S01]  /*6ff0*/  LEA.HI.X R5, R174, UR5, R179, 0x2, P0 ;  /* 0x00000005ae057c11 */ /* 0x000fe200080f14b3 */
[-C--:B------:R-:W-:Y:S01]  /*7000*/  FMUL R27, R27, R23.reuse ;  /* 0x000000171b1b7220 */ /* 0x080fe20000400000 */
[C---:B------:R-:W-:Y:S01]  /*7010*/  ISETP.GT.AND P4, PT, R2.reuse, RZ, P2 ;  /* 0x000000ff0200720c */ /* 0x040fe20001784270 */
[-C--:B------:R-:W-:Y:S01]  /*7020*/  FMUL R29, R29, R23.reuse ;  /* 0x000000171d1d7220 */ /* 0x080fe20000400000 */
[----:B------:R-:W-:Y:S01]  /*7030*/  ISETP.GT.AND P1, PT, R2, 0x8, P1 ;  /* 0x000000080200780c */ /* 0x000fe20000f24270 */
[----:B------:R0:W-:Y:S01]  /*7040*/  @P3 STG.E desc[UR50][R4.64], R3 ;  /* 0x0000000304003986 */ /* 0x0001e2000c101932 */
[----:B------:R-:W-:Y:S01]  /*7050*/  ISETP.GT.AND P3, PT, R0, 0x8, PT ;  /* 0x000000080000780c */ /* 0x000fe20003f64270 */
[-C--:B------:R-:W-:Y:S01]  /*7060*/  FMUL R31, R31, R23.reuse ;  /* 0x000000171f1f7220 */ /* 0x080fe20000400000 */
[C---:B------:R-:W-:Y:S01]  /*7070*/  SHF.L.U64.HI R11, R10.reuse, 0x5, R11 ;  /* 0x000000050a0b7819 */ /* 0x040fe2000001020b */
[-C--:B------:R-:W-:Y:S01]  /*7080*/  FMUL R33, R33, R23.reuse ;  /* 0x0000001721217220 */ /* 0x080fe20000400000 */
[----:B------:R-:W-:Y:S01]  /*7090*/  LEA R6, P6, R10, R4, 0x5 ;  /* 0x000000040a067211 */ /* 0x000fe200078c28ff */
[-C--:B------:R-:W-:Y:S01]  /*70a0*/  FMUL R35, R35, R23.reuse ;  /* 0x0000001723237220 */ /* 0x080fe20000400000 */
[C---:B------:R-:W-:Y:S01]  /*70b0*/  ISETP.GT.AND P2, PT, R2.reuse, 0x8, P2 ;  /* 0x000000080200780c */ /* 0x040fe20001744270 */
[-C--:B------:R-:W-:Y:S01]  /*70c0*/  FMUL R37, R37, R23.reuse ;  /* 0x0000001725257220 */ /* 0x080fe20000400000 */
[----:B------:R-:W-:Y:S01]  /*70d0*/  ISETP.GT.AND P5, PT, R2, RZ, P3 ;  /* 0x000000ff0200720c */ /* 0x000fe20001fa4270 */
[----:B------:R-:W-:Y:S01]  /*70e0*/  IMAD.X R7, R11, 0x1, R5, P6 ;  /* 0x000000010b077824 */ /* 0x000fe200030e0605 */
[----:B------:R-:W-:Y:S01]  /*70f0*/  ISETP.GT.AND P0, PT, R0, 0x9, PT ;  /* 0x000000090000780c */ /* 0x000fe20003f04270 */
[----:B------:R-:W-:Y:S01]  /*7100*/  @P4 STG.E desc[UR50][R4.64+0x4], R25 ;  /* 0x0000041904004986 */ /* 0x000fe2000c101932 */
[-C--:B0-----:R-:W-:Y:S01]  /*7110*/  FMUL R3, R28, R23.reuse ;  /* 0x000000171c037220 */ /* 0x081fe20000400000 */
[----:B------:R-:W-:Y:S01]  /*7120*/  ISETP.GT.AND P3, PT, R2, 0x8, P3 ;  /* 0x000000080200780c */ /* 0x000fe20001f64270 */
[-C--:B------:R-:W-:Y:S01]  /*7130*/  FMUL R11, R30, R23.reuse ;  /* 0x000000171e0b7220 */ /* 0x080fe20000400000 */
[----:B------:R0:W-:Y:S01]  /*7140*/  @P1 STG.E desc[UR50][R6.64], R9 ;  /* 0x0000000906001986 */ /* 0x0001e2000c101932 */
[----:B------:R-:W-:Y:S01]  /*7150*/  ISETP.GT.AND P4, PT, R2, RZ, P0 ;  /* 0x000000ff0200720c */ /* 0x000fe20000784270 */
[-C--:B------:R-:W-:Y:S01]  /*7160*/  FMUL R39, R39, R23.reuse ;  /* 0x0000001727277220 */ /* 0x080fe20000400000 */
[----:B------:R-:W-:Y:S01]  /*7170*/  ISETP.GT.AND P1, PT, R0, 0x10, PT ;  /* 0x000000100000780c */ /* 0x000fe20003f24270 */
[----:B------:R-:W-:Y:S01]  /*7180*/  @P2 STG.E desc[UR50][R6.64+0x4], R27 ;  /* 0x0000041b06002986 */ /* 0x000fe2000c101932 */
[----:B------:R-:W-:Y:S01]  /*7190*/  ISETP.GT.AND P0, PT, R2, 0x8, P0 ;  /* 0x000000080200780c */ /* 0x000fe20000704270 */
[-C--:B------:R-:W-:Y:S01]  /*71a0*/  FMUL R41, R41, R23.reuse ;  /* 0x0000001729297220 */ /* 0x080fe20000400000 */
[----:B------:R-:W-:Y:S01]  /*71b0*/  ISETP.GT.AND P2, PT, R0, 0x11, PT ;  /* 0x000000110000780c */ /* 0x000fe20003f44270 */
[----:B------:R1:W-:Y:S01]  /*71c0*/  @P5 STG.E desc[UR50][R4.64+0x20], R3 ;  /* 0x0000200304005986 */ /* 0x0003e2000c101932 */
[C---:B------:R-:W-:Y:S01]  /*71d0*/  ISETP.GT.AND P5, PT, R2.reuse, RZ, P1 ;  /* 0x000000ff0200720c */ /* 0x040fe20000fa4270 */
[-C--:B------:R-:W-:Y:S01]  /*71e0*/  FMUL R43, R43, R23.reuse ;  /* 0x000000172b2b7220 */ /* 0x080fe20000400000 */
[----:B------:R-:W-:Y:S01]  /*71f0*/  ISETP.GT.AND P1, PT, R2, 0x8, P1 ;  /* 0x000000080200780c */ /* 0x000fe20000f24270 */
[-C--:B0-----:R-:W-:Y:S01]  /*7200*/  FMUL R9, R32, R23.reuse ;  /* 0x0000001720097220 */ /* 0x081fe20000400000 */
[-C--:B------:R-:W-:Y:S01]  /*7210*/  FMUL R45, R45, R23.reuse ;  /* 0x000000172d2d7220 */ /* 0x080fe20000400000 */
[----:B------:R-:W-:Y:S01]  /*7220*/  @P4 STG.E desc[UR50][R4.64+0x24], R29 ;  /* 0x0000241d04004986 */ /* 0x000fe2000c101932 */
[-C--:B------:R-:W-:Y:S01]  /*7230*/  FMUL R47, R47, R23.reuse ;  /* 0x000000172f2f7220 */ /* 0x080fe20000400000 */
[-C--:B------:R-:W-:Y:S01]  /*7240*/  FMUL R49, R49, R23.reuse ;  /* 0x0000001731317220 */ /* 0x080fe20000400000 */
[-C--:B------:R-:W-:Y:S01]  /*7250*/  FMUL R51, R51, R23.reuse ;  /* 0x0000001733337220 */ /* 0x080fe20000400000 */
[----:B------:R0:W-:Y:S01]  /*7260*/  @P3 STG.E desc[UR50][R6.64+0x20], R11 ;  /* 0x0000200b06003986 */ /* 0x0001e2000c101932 */
[----:B------:R-:W-:Y:S01]  /*7270*/  ISETP.GT.AND P3, PT, R2, RZ, P2 ;  /* 0x000000ff0200720c */ /* 0x000fe20001764270 */
[-C--:B-1----:R-:W-:Y:S01]  /*7280*/  FMUL R3, R34, R23.reuse ;  /* 0x0000001722037220 */ /* 0x082fe20000400000 */
[----:B------:R-:W-:Y:S01]  /*7290*/  ISETP.GT.AND P2, PT, R2, 0x8, P2 ;  /* 0x000000080200780c */ /* 0x000fe20001744270 */
[----:B------:R-:W-:Y:S01]  /*72a0*/  @P0 STG.E desc[UR50][R6.64+0x24], R31 ;  /* 0x0000241f06000986 */ /* 0x000fe2000c101932 */
[C---:B------:R-:W-:Y:S01]  /*72b0*/  ISETP.GT.AND P0, PT, R0.reuse, 0x19, PT ;  /* 0x000000190000780c */ /* 0x040fe20003f04270 */
[-C--:B------:R-:W-:Y:S01]  /*72c0*/  FMUL R53, R53, R23.reuse ;  /* 0x0000001735357220 */ /* 0x080fe20000400000 */
[-C--:B------:R-:W-:Y:S01]  /*72d0*/  FMUL R55, R55, R23.reuse ;  /* 0x0000001737377220 */ /* 0x080fe20000400000 */
[----:B------:R1:W-:Y:S01]  /*72e0*/  @P5 STG.E desc[UR50][R4.64+0x40], R9 ;  /* 0x0000400904005986 */ /* 0x0003e2000c101932 */
[----:B------:R-:W-:Y:S01]  /*72f0*/  ISETP.GT.AND P5, PT, R0, 0x18, PT ;  /* 0x000000180000780c */ /* 0x000fe20003fa4270 */
[-C--:B------:R-:W-:Y:S01]  /*7300*/  FMUL R57, R57, R23.reuse ;  /* 0x0000001739397220 */ /* 0x080fe20000400000 */
[-C--:B------:R-:W-:Y:S01]  /*7310*/  FMUL R59, R59, R23.reuse ;  /* 0x000000173b3b7220 */ /* 0x080fe20000400000 */
[-C--:B0-----:R-:W-:Y:S01]  /*7320*/  FMUL R11, R38, R23.reuse ;  /* 0x00000017260b7220 */ /* 0x081fe20000400000 */
[C---:B------:R-:W-:Y:S01]  /*7330*/  ISETP.GT.AND P4, PT, R2.reuse, RZ, P5 ;  /* 0x000000ff0200720c */ /* 0x040fe20002f84270 */
[----:B------:R-:W-:Y:S01]  /*7340*/  @P3 STG.E desc[UR50][R4.64+0x44], R33 ;  /* 0x0000442104003986 */ /* 0x000fe2000c101932 */
[C---:B------:R-:W-:Y:S01]  /*7350*/  ISETP.GT.AND P3, PT, R2.reuse, RZ, P0 ;  /* 0x000000ff0200720c */ /* 0x040fe20000764270 */
[-C--:B------:R-:W-:Y:S01]  /*7360*/  FMUL R61, R61, R23.reuse ;  /* 0x000000173d3d7220 */ /* 0x080fe20000400000 */
[----:B------:R-:W-:Y:S01]  /*7370*/  ISETP.GT.AND P0, PT, R2, 0x8, P0 ;  /* 0x000000080200780c */ /* 0x000fe20000704270 */
[----:B------:R0:W-:Y:S01]  /*7380*/  @P1 STG.E desc[UR50][R6.64+0x40], R3 ;  /* 0x0000400306001986 */ /* 0x0001e2000c101932 */
[----:B------:R-:W-:Y:S01]  /*7390*/  ISETP.GT.AND P1, PT, R0, 0x20, PT ;  /* 0x000000200000780c */ /* 0x000fe20003f24270 */
[-C--:B-1----:R-:W-:Y:S01]  /*73a0*/  FMUL R9, R36, R23.reuse ;  /* 0x0000001724097220 */ /* 0x082fe20000400000 */
[-C--:B------:R-:W-:Y:S01]  /*73b0*/  FMUL R63, R63, R23.reuse ;  /* 0x000000173f3f7220 */ /* 0x080fe20000400000 */
[----:B------:R-:W-:Y:S01]  /*73c0*/  @P2 STG.E desc[UR50][R6.64+0x44], R35 ;  /* 0x0000442306002986 */ /* 0x000fe2000c101932 */
[----:B------:R-:W-:Y:S01]  /*73d0*/  ISETP.GT.AND P2, PT, R2, 0x8, P5 ;  /* 0x000000080200780c */ /* 0x000fe20002f44270 */
[-C--:B------:R-:W-:Y:S01]  /*73e0*/  FMUL R65, R65, R23.reuse ;  /* 0x0000001741417220 */ /* 0x080fe20000400000 */
[----:B------:R-:W-:Y:S01]  /*73f0*/  ISETP.GT.AND P5, PT, R0, 0x21, PT ;  /* 0x000000210000780c */ /* 0x000fe20003fa4270 */
[----:B------:R1:W-:Y:S01]  /*7400*/  @P4 STG.E desc[UR50][R4.64+0x60], R9 ;  /* 0x0000600904004986 */ /* 0x0003e2000c101932 */
[C---:B------:R-:W-:Y:S01]  /*7410*/  ISETP.GT.AND P4, PT, R2.reuse, RZ, P1 ;  /* 0x000000ff0200720c */ /* 0x040fe20000f84270 */
[-C--:B------:R-:W-:Y:S01]  /*7420*/  FMUL R67, R67, R23.reuse ;  /* 0x0000001743437220 */ /* 0x080fe20000400000 */
[C---:B------:R-:W-:Y:S01]  /*7430*/  ISETP.GT.AND P1, PT, R2.reuse, 0x8, P1 ;  /* 0x000000080200780c */ /* 0x040fe20000f24270 */
[----:B------:R-:W-:Y:S01]  /*7440*/  @P3 STG.E desc[UR50][R4.64+0x64], R37 ;  /* 0x0000642504003986 */ /* 0x000fe2000c101932 */
[----:B------:R-:W-:Y:S01]  /*7450*/  ISETP.GT.AND P3, PT, R2, RZ, P5 ;  /* 0x000000ff0200720c */ /* 0x000fe20002f64270 */
[-C--:B0-----:R-:W-:Y:S01]  /*7460*/  FMUL R3, R40, R23.reuse ;  /* 0x0000001728037220 */ /* 0x081fe20000400000 */
[-C--:B------:R-:W-:Y:S01]  /*7470*/  FMUL R69, R69, R23.reuse ;  /* 0x0000001745457220 */ /* 0x080fe20000400000 */
[-C--:B------:R-:W-:Y:S01]  /*7480*/  FMUL R71, R71, R23.reuse ;  /* 0x0000001747477220 */ /* 0x080fe20000400000 */
[-C--:B------:R-:W-:Y:S01]  /*7490*/  FMUL R73, R73, R23.reuse ;  /* 0x0000001749497220 */ /* 0x080fe20000400000 */
[----:B------:R0:W-:Y:S01]  /*74a0*/  @P2 STG.E desc[UR50][R6.64+0x60], R11 ;  /* 0x0000600b06002986 */ /* 0x0001e2000c101932 */
[----:B------:R-:W-:Y:S01]  /*74b0*/  ISETP.GT.AND P2, PT, R2, 0x8, P5 ;  /* 0x000000080200780c */ /* 0x000fe20002f44270 */
[-C--:B-1----:R-:W-:Y:S01]  /*74c0*/  FMUL R9, R42, R23.reuse ;  /* 0x000000172a097220 */ /* 0x082fe20000400000 */
[C---:B------:R-:W-:Y:S01]  /*74d0*/  ISETP.GT.AND P5, PT, R0.reuse, 0x28, PT ;  /* 0x000000280000780c */ /* 0x040fe20003fa4270 */
[----:B------:R-:W-:Y:S01]  /*74e0*/  @P0 STG.E desc[UR50][R6.64+0x64], R39 ;  /* 0x0000642706000986 */ /* 0x000fe2000c101932 */
[----:B------:R-:W-:Y:S01]  /*74f0*/  ISETP.GT.AND P0, PT, R0, 0x29, PT ;  /* 0x000000290000780c */ /* 0x000fe20003f04270 */
[-C--:B------:R-:W-:Y:S01]  /*7500*/  FMUL R75, R75, R23.reuse ;  /* 0x000000174b4b7220 */ /* 0x080fe20000400000 */
[-C--:B------:R-:W-:Y:S01]  /*7510*/  FMUL R77, R77, R23.reuse ;  /* 0x000000174d4d7220 */ /* 0x080fe20000400000 */
[----:B------:R1:W-:Y:S01]  /*7520*/  @P4 STG.E desc[UR50][R4.64+0x80], R3 ;  /* 0x0000800304004986 */ /* 0x0003e2000c101932 */
[C---:B------:R-:W-:Y:S01]  /*7530*/  ISETP.GT.AND P4, PT, R2.reuse, RZ, P5 ;  /* 0x000000ff0200720c */ /* 0x040fe20002f84270 */
[-C--:B------:R-:W-:Y:S01]  /*7540*/  FMUL R79, R79, R23.reuse ;  /* 0x000000174f4f7220 */ /* 0x080fe20000400000 */
[-C--:B------:R-:W-:Y:S01]  /*7550*/  FMUL R81, R81, R23.reuse ;  /* 0x0000001751517220 */ /* 0x080fe20000400000 */
[----:B------:R-:W-:Y:S01]  /*7560*/  @P3 STG.E desc[UR50][R4.64+0x84], R41 ;  /* 0x0000842904003986 */ /* 0x000fe2000c101932 */
[----:B------:R-:W-:Y:S01]  /*7570*/  ISETP.GT.AND P3, PT, R2, RZ, P0 ;  /* 0x000000ff0200720c */ /* 0x000fe20000764270 */
[-C--:B0-----:R-:W-:Y:S01]  /*7580*/  FMUL R11, R46, R23.reuse ;  /* 0x000000172e0b7220 */ /* 0x081fe20000400000 */
[----:B------:R-:W-:Y:S01]  /*7590*/  ISETP.GT.AND P0, PT, R2, 0x8, P0 ;  /* 0x000000080200780c */ /* 0x000fe20000704270 */
[----:B------:R0:W-:Y:S01]  /*75a0*/  @P1 STG.E desc[UR50][R6.64+0x80], R9 ;  /* 0x0000800906001986 */ /* 0x0001e2000c101932 */
[----:B------:R-:W-:Y:S01]  /*75b0*/  ISETP.GT.AND P1, PT, R0, 0x30, PT ;  /* 0x000000300000780c */ /* 0x000fe20003f24270 */
[-C--:B------:R-:W-:Y:S01]  /*75c0*/  FMUL R83, R83, R23.reuse ;  /* 0x0000001753537220 */ /* 0x080fe20000400000 */
[-C--:B------:R-:W-:Y:S01]  /*75d0*/  FMUL R85, R85, R23.reuse ;  /* 0x0000001755557220 */ /* 0x080fe20000400000 */
[----:B------:R-:W-:Y:S01]  /*75e0*/  @P2 STG.E desc[UR50][R6.64+0x84], R43 ;  /* 0x0000842b06002986 */ /* 0x000fe2000c101932 */
[-C--:B-1----:R-:W-:Y:S01]  /*75f0*/  FMUL R3, R44, R23.reuse ;  /* 0x000000172c037220 */ /* 0x082fe20000400000 */
[----:B------:R-:W-:Y:S01]  /*7600*/  ISETP.GT.AND P2, PT, R2, 0x8, P5 ;  /* 0x000000080200780c */ /* 0x000fe20002f44270 */
[-C--:B------:R-:W-:Y:S01]  /*7610*/  FMUL R87, R87, R23.reuse ;  /* 0x0000001757577220 */ /* 0x080fe20000400000 */
[----:B------:R-:W-:Y:S01]  /*7620*/  ISETP.GT.AND P5, PT, R0, 0x31, PT ;  /* 0x000000310000780c */ /* 0x000fe20003fa4270 */
[-C--:B------:R-:W-:Y:S01]  /*7630*/  FMUL R89, R89, R23.reuse ;  /* 0x0000001759597220 */ /* 0x080fe20000400000 */
[----:B------:R1:W-:Y:S01]  /*7640*/  @P4 STG.E desc[UR50][R4.64+0xa0], R3 ;  /* 0x0000a00304004986 */ /* 0x0003e2000c101932 */
[----:B------:R-:W-:Y:S01]  /*7650*/  ISETP.GT.AND P4, PT, R2, RZ, P1 ;  /* 0x000000ff0200720c */ /* 0x000fe20000f84270 */
[-C--:B0-----:R-:W-:Y:S01]  /*7660*/  FMUL R9, R48, R23.reuse ;  /* 0x0000001730097220 */ /* 0x081fe20000400000 */
[C---:B------:R-:W-:Y:S01]  /*7670*/  ISETP.GT.AND P1, PT, R2.reuse, 0x8, P1 ;  /* 0x000000080200780c */ /* 0x040fe20000f24270 */
[----:B------:R-:W-:Y:S01]  /*7680*/  @P3 STG.E desc[UR50][R4.64+0xa4], R45 ;  /* 0x0000a42d04003986 */ /* 0x000fe2000c101932 */
[C---:B------:R-:W-:Y:S01]  /*7690*/  ISETP.GT.AND P3, PT, R2.reuse, RZ, P5 ;  /* 0x000000ff0200720c */ /* 0x040fe20002f64270 */
[-C--:B------:R-:W-:Y:S01]  /*76a0*/  FMUL R91, R91, R23.reuse ;  /* 0x000000175b5b7220 */ /* 0x080fe20000400000 */
[-C--:B------:R-:W-:Y:S01]  /*76b0*/  FMUL R93, R93, R23.reuse ;  /* 0x000000175d5d7220 */ /* 0x080fe20000400000 */
[-C--:B------:R-:W-:Y:S01]  /*76c0*/  FMUL R95, R95, R23.reuse ;  /* 0x000000175f5f7220 */ /* 0x080fe20000400000 */
[----:B------:R0:W-:Y:S01]  /*76d0*/  @P2 STG.E desc[UR50][R6.64+0xa0], R11 ;  /* 0x0000a00b06002986 */ /* 0x0001e2000c101932 */
[----:B------:R-:W-:Y:S01]  /*76e0*/  ISETP.GT.AND P2, PT, R2, 0x8, P5 ;  /* 0x000000080200780c */ /* 0x000fe20002f44270 */
[-C--:B------:R-:W-:Y:S01]  /*76f0*/  FMUL R97, R97, R23.reuse ;  /* 0x0000001761617220 */ /* 0x080fe20000400000 */
[----:B------:R-:W-:Y:S01]  /*7700*/  ISETP.GT.AND P5, PT, R0, 0x38, PT ;  /* 0x000000380000780c */ /* 0x000fe20003fa4270 */
[----:B------:R-:W-:Y:S01]  /*7710*/  @P0 STG.E desc[UR50][R6.64+0xa4], R47 ;  /* 0x0000a42f06000986 */ /* 0x000fe2000c101932 */
[-C--:B-1----:R-:W-:Y:S01]  /*7720*/  FMUL R3, R50, R23.reuse ;  /* 0x0000001732037220 */ /* 0x082fe20000400000 */
[----:B------:R-:W-:Y:S01]  /*7730*/  ISETP.GT.AND P0, PT, R0, 0x39, PT ;  /* 0x000000390000780c */ /* 0x000fe20003f04270 */
        /* <DEDUP_REMOVED lines=45> */
[C---:B------:R-:W-:Y:S01]  /*7a10*/  ISETP.GT.AND P1, PT, R0.reuse, 0x50, PT ;  /* 0x000000500000780c */ /* 0x040fe20003f24270 */
[-C--:B------:R-:W-:Y:S01]  /*7a20*/  FMUL R127, R127, R23.reuse ;  /* 0x000000177f7f7220 */ /* 0x080fe20000400000 */
[----:B------:R-:W-:Y:S01]  /*7a30*/  ISETP.GT.AND P6, PT, R0, 0xd8, PT ;  /* 0x000000d80000780c */ /* 0x000fe20003fc4270 */
        /* <DEDUP_REMOVED lines=43> */
[----:B0-----:R-:W-:Y:S01]  /*7cf0*/  FMUL R3, R72, R23 ;  /* 0x0000001748037220 */ /* 0x001fe20000400000 */
[C---:B------:R-:W-:Y:S01]  /*7d00*/  ISETP.GT.AND P1, PT, R2.reuse, 0x8, P1 ;  /* 0x000000080200780c */ /* 0x040fe20000f24270 */
[----:B------:R-:W-:Y:S01]  /*7d10*/  @P3 STG.E desc[UR50][R4.64+0x164], R69 ;  /* 0x0001644504003986 */ /* 0x000fe2000c101932 */
[----:B------:R-:W-:-:S04]  /*7d20*/  ISETP.GT.AND P3, PT, R2, RZ, P5 ;  /* 0x000000ff0200720c */ /* 0x000fc80002f64270 */
[----:B------:R0:W-:Y:S01]  /*7d30*/  @P2 STG.E desc[UR50][R6.64+0x160], R11 ;  /* 0x0001600b06002986 */ /* 0x0001e2000c101932 */
[----:B------:R-:W-:Y:S02]  /*7d40*/  ISETP.GT.AND P2, PT, R2, 0x8, P5 ;  /* 0x000000080200780c */ /* 0x000fe40002f44270 */
[----:B------:R-:W-:Y:S01]  /*7d50*/  ISETP.GT.AND P5, PT, R0, 0x68, PT ;  /* 0x000000680000780c */ /* 0x000fe20003fa4270 */
[----:B------:R-:W-:Y:S01]  /*7d60*/  @P0 STG.E desc[UR50][R6.64+0x164], R71 ;  /* 0x0001644706000986 */ /* 0x000fe2000c101932 */
[----:B-1----:R-:W-:Y:S01]  /*7d70*/  FMUL R9, R74, R23 ;  /* 0x000000174a097220 */ /* 0x002fe20000400000 */
[----:B------:R-:W-:Y:S02]  /*7d80*/  ISETP.GT.AND P0, PT, R0, 0x69, PT ;  /* 0x000000690000780c */ /* 0x000fe40003f04270 */
[----:B------:R1:W-:Y:S01]  /*7d90*/  @P4 STG.E desc[UR50][R4.64+0x180], R3 ;  /* 0x0001800304004986 */ /* 0x0003e2000c101932 */
[----:B------:R-:W-:-:S03]  /*7da0*/  ISETP.GT.AND P4, PT, R2, RZ, P5 ;  /* 0x000000ff0200720c */ /* 0x000fc60002f84270 */
[----:B------:R-:W-:Y:S01]  /*7db0*/  @P3 STG.E desc[UR50][R4.64+0x184], R73 ;  /* 0x0001844904003986 */ /* 0x000fe2000c101932 */
[----:B------:R-:W-:Y:S01]  /*7dc0*/  ISETP.GT.AND P3, PT, R2, RZ, P0 ;  /* 0x000000ff0200720c */ /* 0x000fe20000764270 */
[----:B0-----:R-:W-:Y:S01]  /*7dd0*/  FMUL R11, R78, R23 ;  /* 0x000000174e0b7220 */ /* 0x001fe20000400000 */
[----:B------:R-:W-:Y:S01]  /*7de0*/  ISETP.GT.AND P0, PT, R2, 0x8, P0 ;  /* 0x000000080200780c */ /* 0x000fe20000704270 */
[----:B------:R0:W-:Y:S01]  /*7df0*/  @P1 STG.E desc[UR50][R6.64+0x180], R9 ;  /* 0x0001800906001986 */ /* 0x0001e2000c101932 */
[----:B------:R-:W-:-:S03]  /*7e00*/  ISETP.GT.AND P1, PT, R0, 0x70, PT ;  /* 0x000000700000780c */ /* 0x000fc60003f24270 */
[----:B------:R-:W-:Y:S01]  /*7e10*/  @P2 STG.E desc[UR50][R6.64+0x184], R75 ;  /* 0x0001844b06002986 */ /* 0x000fe2000c101932 */
[-C--:B-1----:R-:W-:Y:S01]  /*7e20*/  FMUL R3, R76, R23.reuse ;  /* 0x000000174c037220 */ /* 0x082fe20000400000 */
[----:B------:R-:W-:Y:S02]  /*7e30*/  ISETP.GT.AND P2, PT, R2, 0x8, P5 ;  /* 0x000000080200780c */ /* 0x000fe40002f44270 */
[----:B------:R-:W-:Y:S02]  /*7e40*/  ISETP.GT.AND P5, PT, R0, 0x71, PT ;  /* 0x000000710000780c */ /* 0x000fe40003fa4270 */
        /* <DEDUP_REMOVED lines=136> */
[-C--:B0-----:R-:W-:Y:S01]  /*86d0*/  FMUL R11, R126, R23.reuse ;  /* 0x000000177e0b7220 */ /* 0x081fe20000400000 */
[----:B------:R-:W-:Y:S01]  /*86e0*/  ISETP.GT.AND P0, PT, R2, 0x8, P0 ;  /* 0x000000080200780c */ /* 0x000fe20000704270 */
[----:B------:R0:W-:Y:S01]  /*86f0*/  @P1 STG.E desc[UR50][R6.64+0x300], R9 ;  /* 0x0003000906001986 */ /* 0x0001e2000c101932 */
[----:B------:R-:W-:Y:S01]  /*8700*/  ISETP.GT.AND P1, PT, R0, 0xd0, PT ;  /* 0x000000d00000780c */ /* 0x000fe20003f24270 */
[-C--:B-1----:R-:W-:Y:S02]  /*8710*/  FMUL R3, R124, R23.reuse ;  /* 0x000000177c037220 */ /* 0x082fe40000400000 */
[----:B------:R-:W-:Y:S01]  /*8720*/  @P2 STG.E desc[UR50][R6.64+0x304], R123 ;  /* 0x0003047b06002986 */ /* 0x000fe2000c101932 */
[----:B------:R-:W-:Y:S02]  /*8730*/  ISETP.GT.AND P2, PT, R2, 0x8, P5 ;  /* 0x000000080200780c */ /* 0x000fe40002f44270 */
[----:B------:R-:W-:Y:S01]  /*8740*/  ISETP.GT.AND P5, PT, R0, 0xd1, PT ;  /* 0x000000d10000780c */ /* 0x000fe20003fa4270 */
[----:B------:R1:W-:Y:S01]  /*8750*/  @P4 STG.E desc[UR50][R4.64+0x320], R3 ;  /* 0x0003200304004986 */ /* 0x0003e2000c101932 */
[----:B------:R-:W-:Y:S01]  /*8760*/  ISETP.GT.AND P4, PT, R2, RZ, P1 ;  /* 0x000000ff0200720c */ /* 0x000fe20000f84270 */
[----:B0-----:R-:W-:-:S02]  /*8770*/  FMUL R9, R128, R23 ;  /* 0x0000001780097220 */ /* 0x001fc40000400000 */
[----:B------:R-:W-:Y:S01]  /*8780*/  @P3 STG.E desc[UR50][R4.64+0x324], R125 ;  /* 0x0003247d04003986 */ /* 0x000fe2000c101932 */
[C---:B------:R-:W-:Y:S02]  /*8790*/  ISETP.GT.AND P3, PT, R2.reuse, RZ, P5 ;  /* 0x000000ff0200720c */ /* 0x040fe40002f64270 */
[----:B------:R-:W-:-:S03]  /*87a0*/  ISETP.GT.AND P1, PT, R2, 0x8, P1 ;  /* 0x000000080200780c */ /* 0x000fc60000f24270 */
[----:B------:R0:W-:Y:S01]  /*87b0*/  @P2 STG.E desc[UR50][R6.64+0x320], R11 ;  /* 0x0003200b06002986 */ /* 0x0001e2000c101932 */
[----:B------:R-:W-:Y:S01]  /*87c0*/  ISETP.GT.AND P2, PT, R2, 0x8, P5 ;  /* 0x000000080200780c */ /* 0x000fe20002f44270 */
[----:B-1----:R-:W-:Y:S02]  /*87d0*/  FMUL R3, R130, R23 ;  /* 0x0000001782037220 */ /* 0x002fe40000400000 */
[----:B------:R-:W-:Y:S01]  /*87e0*/  @P0 STG.E desc[UR50][R6.64+0x324], R127 ;  /* 0x0003247f06000986 */ /* 0x000fe2000c101932 */
[----:B------:R-:W-:-:S03]  /*87f0*/  ISETP.GT.AND P0, PT, R0, 0xd9, PT ;  /* 0x000000d90000780c */ /* 0x000fc60003f04270 */
[----:B------:R1:W-:Y:S01]  /*8800*/  @P4 STG.E desc[UR50][R4.64+0x340], R9 ;  /* 0x0003400904004986 */ /* 0x0003e2000c101932 */
[C---:B------:R-:W-:Y:S02]  /*8810*/  ISETP.GT.AND P4, PT, R2.reuse, RZ, P6 ;  /* 0x000000ff0200720c */ /* 0x040fe40003784270 */
[C---:B------:R-:W-:Y:S01]  /*8820*/  ISETP.GT.AND P6, PT, R2.reuse, 0x8, P6 ;  /* 0x000000080200780c */ /* 0x040fe200037c4270 */
[----:B------:R-:W-:Y:S01]  /*8830*/  @P3 STG.E desc[UR50][R4.64+0x344], R129 ;  /* 0x0003448104003986 */ /* 0x000fe2000c101932 */
[----:B------:R-:W-:Y:S01]  /*8840*/  ISETP.GT.AND P3, PT, R2, RZ, P0 ;  /* 0x000000ff0200720c */ /* 0x000fe20000764270 */
[-C--:B0-----:R-:W-:Y:S02]  /*8850*/  FMUL R11, R134, R23.reuse ;  /* 0x00000017860b7220 */ /* 0x081fe40000400000 */
[----:B------:R0:W-:Y:S01]  /*8860*/  @P1 STG.E desc[UR50][R6.64+0x340], R3 ;  /* 0x0003400306001986 */ /* 0x0001e2000c101932 */
[----:B------:R-:W-:Y:S01]  /*8870*/  ISETP.GT.AND P1, PT, R2, 0x8, P0 ;  /* 0x000000080200780c */ /* 0x000fe20000724270 */
[----:B-1----:R-:W-:-:S02]  /*8880*/  FMUL R9, R132, R23 ;  /* 0x0000001784097220 */ /* 0x002fc40000400000 */
[----:B------:R-:W-:Y:S01]  /*8890*/  @P2 STG.E desc[UR50][R6.64+0x344], R131 ;  /* 0x0003448306002986 */ /* 0x000fe2000c101932 */
[----:B------:R-:W-:-:S03]  /*88a0*/  ISETP.GT.AND P2, PT, R0, 0xe0, PT ;  /* 0x000000e00000780c */ /* 0x000fc60003f44270 */
[----:B------:R1:W-:Y:S01]  /*88b0*/  @P4 STG.E desc[UR50][R4.64+0x360], R9 ;  /* 0x0003600904004986 */ /* 0x0003e2000c101932 */
[----:B------:R-:W-:Y:S02]  /*88c0*/  ISETP.GT.AND P5, PT, R2, RZ, P2 ;  /* 0x000000ff0200720c */ /* 0x000fe400017a4270 */
[----:B------:R-:W-:Y:S01]  /*88d0*/  ISETP.GT.AND P4, PT, R0, 0xe1, PT ;  /* 0x000000e10000780c */ /* 0x000fe20003f84270 */
[----:B0-----:R-:W-:Y:S01]  /*88e0*/  FMUL R3, R136, R23 ;  /* 0x0000001788037220 */ /* 0x001fe20000400000 */
[----:B------:R-:W-:Y:S01]  /*88f0*/  @P3 STG.E desc[UR50][R4.64+0x364], R133 ;  /* 0x0003648504003986 */ /* 0x000fe2000c101932 */
[C---:B------:R-:W-:Y:S02]  /*8900*/  ISETP.GT.AND P2, PT, R2.reuse, 0x8, P2 ;  /* 0x000000080200780c */ /* 0x040fe40001744270 */
[----:B------:R-:W-:Y:S01]  /*8910*/  ISETP.GT.AND P0, PT, R2, RZ, P4 ;  /* 0x000000ff0200720c */ /* 0x000fe20002704270 */
[----:B------:R0:W-:Y:S01]  /*8920*/  @P6 STG.E desc[UR50][R6.64+0x360], R11 ;  /* 0x0003600b06006986 */ /* 0x0001e2000c101932 */
[----:B------:R-:W-:-:S02]  /*8930*/  ISETP.GT.AND P3, PT, R0, 0xe8, PT ;  /* 0x000000e80000780c */ /* 0x000fc40003f64270 */
[C---:B------:R-:W-:Y:S01]  /*8940*/  ISETP.GT.AND P4, PT, R2.reuse, 0x8, P4 ;  /* 0x000000080200780c */ /* 0x040fe20002784270 */
[----:B------:R-:W-:Y:S01]  /*8950*/  @P1 STG.E desc[UR50][R6.64+0x364], R135 ;  /* 0x0003648706001986 */ /* 0x000fe2000c101932 */
[----:B------:R-:W-:Y:S01]  /*8960*/  ISETP.GT.AND P1, PT, R2, RZ, P3 ;  /* 0x000000ff0200720c */ /* 0x000fe20001f24270 */
[----:B-1----:R-:W-:Y:S01]  /*8970*/  FMUL R9, R138, R23 ;  /* 0x000000178a097220 */ /* 0x002fe20000400000 */
[----:B------:R-:W-:Y:S01]  /*8980*/  ISETP.GT.AND P3, PT, R2, 0x8, P3 ;  /* 0x000000080200780c */ /* 0x000fe20001f64270 */
[----:B------:R1:W-:Y:S01]  /*8990*/  @P5 STG.E desc[UR50][R4.64+0x380], R3 ;  /* 0x0003800304005986 */ /* 0x0003e2000c101932 */
[----:B------:R-:W-:-:S03]  /*89a0*/  ISETP.GT.AND P5, PT, R0, 0xe9, PT ;  /* 0x000000e90000780c */ /* 0x000fc60003fa4270 */
        /* <DEDUP_REMOVED lines=8> */
[----:B------:R-:W-:Y:S02]  /*8a30*/  ISETP.GT.AND P4, PT, R0, 0xf1, PT ;  /* 0x000000f10000780c */ /* 0x000fe40003f84270 */
[C---:B------:R-:W-:Y:S01]  /*8a40*/  ISETP.GT.AND P6, PT, R2.reuse, RZ, P2 ;  /* 0x000000ff0200720c */ /* 0x040fe200017c4270 */
[----:B------:R-:W-:Y:S01]  /*8a50*/  @P1 STG.E desc[UR50][R4.64+0x3a0], R3 ;  /* 0x0003a00304001986 */ /* 0x000fe2000c101932 */
[----:B------:R-:W-:Y:S01]  /*8a60*/  ISETP.GT.AND P2, PT, R2, 0x8, P2 ;  /* 0x000000080200780c */ /* 0x000fe20001744270 */
[----:B0-----:R-:W-:-:S02]  /*8a70*/  FMUL R9, R142, R23 ;  /* 0x000000178e097220 */ /* 0x001fc40000400000 */
[----:B------:R-:W-:Y:S01]  /*8a80*/  @P0 STG.E desc[UR50][R4.64+0x3a4], R141 ;  /* 0x0003a48d04000986 */ /* 0x000fe2000c101932 */
[C---:B------:R-:W-:Y:S02]  /*8a90*/  ISETP.GT.AND P0, PT, R0.reuse, 0xf9, PT ;  /* 0x000000f90000780c */ /* 0x040fe40003f04270 */
[----:B------:R-:W-:Y:S01]  /*8aa0*/  ISETP.GT.AND P1, PT, R0, 0xf8, PT ;  /* 0x000000f80000780c */ /* 0x000fe20003f24270 */
[----:B------:R0:W-:Y:S01]  /*8ab0*/  @P3 STG.E desc[UR50][R6.64+0x3a0], R9 ;  /* 0x0003a00906003986 */ /* 0x0001e2000c101932 */
[C---:B------:R-:W-:Y:S02]  /*8ac0*/  ISETP.GT.AND P3, PT, R2.reuse, RZ, P4 ;  /* 0x000000ff0200720c */ /* 0x040fe40002764270 */
[C---:B------:R-:W-:Y:S01]  /*8ad0*/  ISETP.GT.AND P4, PT, R2.reuse, 0x8, P4 ;  /* 0x000000080200780c */ /* 0x040fe20002784270 */
[----:B------:R-:W-:Y:S01]  /*8ae0*/  @P5 STG.E desc[UR50][R6.64+0x3a4], R143 ;  /* 0x0003a48f06005986 */ /* 0x000fe2000c101932 */
[C---:B------:R-:W-:Y:S02]  /*8af0*/  ISETP.GT.AND P5, PT, R2.reuse, RZ, P0 ;  /* 0x000000ff0200720c */ /* 0x040fe400007a4270 */
[C---:B------:R-:W-:Y:S01]  /*8b00*/  ISETP.GT.AND P0, PT, R2.reuse, 0x8, P0 ;  /* 0x000000080200780c */ /* 0x040fe20000704270 */
[----:B------:R1:W-:Y:S01]  /*8b10*/  @P6 STG.E desc[UR50][R4.64+0x3c0], R11 ;  /* 0x0003c00b04006986 */ /* 0x0003e2000c101932 */
[----:B------:R-:W-:-:S02]  /*8b20*/  ISETP.GT.AND P6, PT, R2, RZ, P1 ;  /* 0x000000ff0200720c */ /* 0x000fc40000fc4270 */
[----:B------:R-:W-:Y:S01]  /*8b30*/  ISETP.GT.AND P1, PT, R2, 0x8, P1 ;  /* 0x000000080200780c */ /* 0x000fe20000f24270 */
[-C--:B0-----:R-:W-:Y:S02]  /*8b40*/  FMUL R9, R146, R23.reuse ;  /* 0x0000001792097220 */ /* 0x081fe40000400000 */
[----:B------:R-:W-:Y:S02]  /*8b50*/  @P3 IMAD.MOV.U32 R2, RZ, RZ, R4 ;  /* 0x000000ffff023224 */ /* 0x000fe400078e0004 */
[----:B------:R-:W-:Y:S02]  /*8b60*/  @P3 IMAD.MOV.U32 R3, RZ, RZ, R5 ;  /* 0x000000ffff033224 */ /* 0x000fe400078e0005 */
[----:B-1----:R-:W-:-:S03]  /*8b70*/  FMUL R11, R148, R23 ;  /* 0x00000017940b7220 */ /* 0x002fc60000400000 */
[----:B------:R0:W-:Y:S02]  /*8b80*/  @P3 STG.E desc[UR50][R2.64+0x3c4], R145 ;  /* 0x0003c49102003986 */ /* 0x0001e4000c101932 */
[----:B0-----:R-:W-:Y:S02]  /*8b90*/  @P2 IMAD.MOV.U32 R2, RZ, RZ, R6 ;  /* 0x000000ffff022224 */ /* 0x001fe400078e0006 */
[----:B------:R-:W-:-:S05]  /*8ba0*/  @P2 IMAD.MOV.U32 R3, RZ, RZ, R7 ;  /* 0x000000ffff032224 */ /* 0x000fca00078e0007 */
[----:B------:R0:W-:Y:S02]  /*8bb0*/  @P2 STG.E desc[UR50][R2.64+0x3c0], R9 ;  /* 0x0003c00902002986 */ /* 0x0001e4000c101932 */
[----:B0-----:R-:W-:Y:S02]  /*8bc0*/  @P4 IMAD.MOV.U32 R2, RZ, RZ, R6 ;  /* 0x000000ffff024224 */ /* 0x001fe400078e0006 */
[----:B------:R-:W-:-:S05]  /*8bd0*/  @P4 IMAD.MOV.U32 R3, RZ, RZ, R7 ;  /* 0x000000ffff034224 */ /* 0x000fca00078e0007 */
[----:B------:R0:W-:Y:S02]  /*8be0*/  @P4 STG.E desc[UR50][R2.64+0x3c4], R147 ;  /* 0x0003c49302004986 */ /* 0x0001e4000c101932 */
[----:B0-----:R-:W-:Y:S02]  /*8bf0*/  @P6 IMAD.MOV.U32 R2, RZ, RZ, R4 ;  /* 0x000000ffff026224 */ /* 0x001fe400078e0004 */
[----:B------:R-:W-:-:S05]  /*8c00*/  @P6 IMAD.MOV.U32 R3, RZ, RZ, R5 ;  /* 0x000000ffff036224 */ /* 0x000fca00078e0005 */
[----:B------:R0:W-:Y:S04]  /*8c10*/  @P6 STG.E desc[UR50][R2.64+0x3e0], R11 ;  /* 0x0003e00b02006986 */ /* 0x0001e8000c101932 */
[----:B------:R1:W-:Y:S01]  /*8c20*/  @P5 STG.E desc[UR50][R4.64+0x3e4], R149 ;  /* 0x0003e49504005986 */ /* 0x0003e2000c101932 */
[----:B0-----:R-:W-:Y:S02]  /*8c30*/  @P1 IMAD.MOV.U32 R2, RZ, RZ, R6 ;  /* 0x000000ffff021224 */ /* 0x001fe400078e0006 */
[----:B------:R-:W-:-:S05]  /*8c40*/  @P1 IMAD.MOV.U32 R3, RZ, RZ, R7 ;  /* 0x000000ffff031224 */ /* 0x000fca00078e0007 */
[----:B------:R1:W-:Y:S04]  /*8c50*/  @P1 STG.E desc[UR50][R2.64+0x3e0], R13 ;  /* 0x0003e00d02001986 */ /* 0x0003e8000c101932 */
[----:B------:R1:W-:Y:S02]  /*8c60*/  @P0 STG.E desc[UR50][R6.64+0x3e4], R151 ;  /* 0x0003e49706000986 */ /* 0x0003e4000c101932 */
.L_x_289:
[----:B------:R-:W-:Y:S05]  /*8c70*/  BSYNC B0 ;  /* 0x0000000000007941 */ /* 0x000fea0003800000 */
.L_x_35:
[----:B01----:R-:W-:Y:S01]  /*8c80*/  IMAD.U32 R2, RZ, RZ, UR38 ;  /* 0x00000026ff027e24 */ /* 0x003fe2000f8e00ff */
[----:B------:R-:W-:Y:S01]  /*8c90*/  ULDC.64 UR4, c[0x0][0x650] ;  /* 0x0001940000047ab9 */ /* 0x000fe20000000a00 */
[----:B------:R-:W-:Y:S01]  /*8ca0*/  IMAD.U32 R0, RZ, RZ, UR41 ;  /* 0x00000029ff007e24 */ /* 0x000fe2000f8e00ff */
[----:B------:R0:W-:Y:S01]  /*8cb0*/  SYNCS.ARRIVE.TRANS64.A1T0 RZ, [R160+UR46], RZ ;  /* 0x000000ffa0ff79a7 */ /* 0x0001e2000810002e */
[----:B------:R-:W-:Y:S01]  /*8cc0*/  IMAD.U32 R3, RZ, RZ, UR39 ;  /* 0x00000027ff037e24 */ /* 0x000fe2000f8e00ff */
[C---:B------:R-:W-:Y:S01]  /*8cd0*/  LEA R16, P0, R2.reuse, R16, 0x1 ;  /* 0x0000001002107211 */ /* 0x040fe200078008ff */
[----:B------:R-:W-:Y:S02]  /*8ce0*/  IMAD.MOV.U32 R18, RZ, RZ, -0x1 ;  /* 0xffffffffff127424 */ /* 0x000fe400078e00ff */
[----:B------:R-:W-:Y:S01]  /*8cf0*/  IMAD.MOV.U32 R19, RZ, RZ, -0x1 ;  /* 0xffffffffff137424 */ /* 0x000fe200078e00ff */
[----:B------:R-:W-:Y:S01]  /*8d00*/  LEA.HI.X R17, R2, R17, R0, 0x1, P0 ;  /* 0x0000001102117211 */ /* 0x000fe200000f0c00 */
[----:B------:R-:W-:Y:S01]  /*8d10*/  IMAD.MOV.U32 R2, RZ, RZ, -0x1 ;  /* 0xffffffffff027424 */ /* 0x000fe200078e00ff */
[----:B------:R-:W-:-:S02]  /*8d20*/  ISETP.GE.U32.AND P0, PT, R16, UR4, PT ;  /* 0x0000000410007c0c */ /* 0x000fc4000bf06070 */
[----:B------:R-:W-:Y:S02]  /*8d30*/  PRMT R0, RZ, 0x7610, R0 ;  /* 0x00007610ff007816 */ /* 0x000fe40000000000 */
[----:B------:R-:W-:-:S13]  /*8d40*/  ISETP.GE.U32.AND.EX P0, PT, R17, UR5, PT, P0 ;  /* 0x0000000511007c0c */ /* 0x000fda000bf06100 */
[----:B0-----:R-:W-:Y:S05]  /*8d50*/  @P0 BRA `(.L_x_290) ;  /* 0x00000004008c0947 */ /* 0x001fea0003800000 */
[----:B------:R-:W0:Y:S01]  /*8d60*/  S2UR UR7, SR_CTAID.X ;  /* 0x00000000000779c3 */ /* 0x000e220000002500 */
[----:B------:R-:W-:Y:S01]  /*8d70*/  ULDC.64 UR4, c[0x0][0x628] ;  /* 0x00018a0000047ab9 */ /* 0x000fe20000000a00 */
[----:B------:R-:W-:Y:S01]  /*8d80*/  ULDC UR6, c[0x0][0x150] ;  /* 0x0000540000067ab9 */ /* 0x000fe20000000800 */
[----:B------:R-:W-:Y:S01]  /*8d90*/  ISETP.NE.U32.AND P0, PT, RZ, UR4, PT ;  /* 0x00000004ff007c0c */ /* 0x000fe2000bf05070 */
[----:B------:R-:W-:Y:S01]  /*8da0*/  ULDC UR15, c[0x0][0x630] ;  /* 0x00018c00000f7ab9 */ /* 0x000fe20000000800 */
[C---:B------:R-:W-:Y:S01]  /*8db0*/  R2UR UR16, R16.reuse ;  /* 0x00000000101072ca */ /* 0x040fe200000e0000 */
[----:B------:R-:W-:Y:S01]  /*8dc0*/  ULDC UR18, c[0x0][0x154] ;  /* 0x0000550000127ab9 */ /* 0x000fe20000000800 */
[----:B------:R-:W-:Y:S01]  /*8dd0*/  ISETP.NE.AND.EX P0, PT, RZ, UR5, PT, P0 ;  /* 0x00000005ff007c0c */ /* 0x000fe2000bf05300 */
[----:B------:R-:W1:Y:S01]  /*8de0*/  S2UR UR19, SR_CTAID.Y ;  /* 0x00000000001379c3 */ /* 0x000e620000002600 */
[----:B------:R-:W-:Y:S02]  /*8df0*/  R2UR UR17, R17 ;  /* 0x00000000111172ca */ /* 0x000fe400000e0000 */
[----:B------:R-:W-:-:S02]  /*8e00*/  R2UR UR12, R16 ;  /* 0x00000000100c72ca */ /* 0x000fc400000e0000 */
[----:B------:R-:W-:Y:S02]  /*8e10*/  R2UR UR13, R17 ;  /* 0x00000000110d72ca */ /* 0x000fe400000e0000 */
[----:B0-----:R-:W-:-:S05]  /*8e20*/  I2FP.F32.U32 R0, UR7 ;  /* 0x0000000700007c45 */ /* 0x001fca0008201000 */
[----:B------:R-:W-:-:S04]  /*8e30*/  FMUL R0, R0, UR6 ;  /* 0x0000000600007c20 */ /* 0x000fc80008400000 */
[----:B------:R0:W0:Y:S01]  /*8e40*/  F2I.U32.TRUNC.NTZ R2, R0 ;  /* 0x0000000000027305 */ /* 0x000022000020f000 */
[----:B-1----:R-:W-:Y:S05]  /*8e50*/  @!P0 BRA `(.L_x_291) ;  /* 0x0000000000308947 */ /* 0x002fea0003800000 */
        /* <DEDUP_REMOVED lines=12> */
.L_x_291:
[----:B------:R-:W-:Y:S01]  /*8f20*/  USHF.R.U64 UR6, UR12, UR15, UR13 ;  /* 0x0000000f0c067299 */ /* 0x000fe2000800120d */
[----:B0-----:R-:W-:Y:S01]  /*8f30*/  I2FP.F32.U32 R0, UR19 ;  /* 0x0000001300007c45 */ /* 0x001fe20008201000 */
[----:B------:R-:W-:Y:S01]  /*8f40*/  USHF.R.U32.HI UR4, URZ, UR15, UR13 ;  /* 0x0000000f3f047299 */ /* 0x000fe2000801160d */
[----:B------:R-:W-:Y:S01]  /*8f50*/  R2UR UR14, R2 ;  /* 0x00000000020e72ca */ /* 0x000fe200000e0000 */
[----:B------:R-:W-:Y:S02]  /*8f60*/  UIADD3 UR9, UP0, URZ, -UR6, URZ ;  /* 0x800000063f097290 */ /* 0x000fe4000ff1e03f */
[----:B------:R-:W-:Y:S01]  /*8f70*/  FMUL R0, R0, UR18 ;  /* 0x0000001200007c20 */ /* 0x000fe20008400000 */
[----:B------:R-:W-:Y:S01]  /*8f80*/  ULDC.64 UR12, c[0x0][0x620] ;  /* 0x00018800000c7ab9 */ /* 0x000fe20000000a00 */
[----:B------:R-:W-:Y:S01]  /*8f90*/  UIADD3.X UR4, URZ, ~UR4, URZ, UP0, !UPT ;  /* 0x800000043f047290 */ /* 0x000fe200087fe43f */
[----:B------:R-:W-:Y:S01]  /*8fa0*/  UMOV UR10, UR16 ;  /* 0x00000010000a7c82 */ /* 0x000fe20008000000 */
[----:B------:R-:W-:-:S02]  /*8fb0*/  UMOV UR11, UR17 ;  /* 0x00000011000b7c82 */ /* 0x000fc40008000000 */
[----:B------:R-:W0:Y:S01]  /*8fc0*/  F2I.U32.TRUNC.NTZ R0, R0 ;  /* 0x0000000000007305 */ /* 0x000e22000020f000 */
[----:B------:R-:W-:Y:S02]  /*8fd0*/  UIMAD UR4, UR4, UR12, URZ ;  /* 0x0000000c040472a4 */ /* 0x000fe4000f8e023f */
[----:B------:R-:W-:Y:S02]  /*8fe0*/  UIMAD.WIDE.U32 UR10, UR9, UR12, UR10 ;  /* 0x0000000c090a72a5 */ /* 0x000fe4000f8e000a */
[----:B------:R-:W-:Y:S01]  /*8ff0*/  UIMAD UR9, UR9, UR13, UR4 ;  /* 0x0000000d090972a4 */ /* 0x000fe2000f8e0204 */
[----:B------:R-:W-:Y:S01]  /*9000*/  ULDC UR22, c[0x0][0x658] ;  /* 0x0001960000167ab9 */ /* 0x000fe20000000800 */
[----:B------:R-:W-:Y:S02]  /*9010*/  UMOV UR12, 0xffffffff ;  /* 0xffffffff000c7882 */ /* 0x000fe40000000000 */
[----:B------:R-:W-:Y:S01]  /*9020*/  UIADD3 UR11, UR11, UR9, URZ ;  /* 0x000000090b0b7290 */ /* 0x000fe2000fffe03f */
[----:B------:R-:W-:Y:S01]  /*9030*/  ULDC UR13, c[0x0][0x618] ;  /* 0x00018600000d7ab9 */ /* 0x000fe20000000800 */
[----:B------:R-:W-:Y:S01]  /*9040*/  ULDC.64 UR4, c[0x0][0x640] ;  /* 0x0001900000047ab9 */ /* 0x000fe20000000a00 */
[----:B------:R-:W-:Y:S01]  /*9050*/  USHF.L.U32 UR18, UR12, UR22, URZ ;  /* 0x000000160c127299 */ /* 0x000fe2000800063f */
[----:B------:R-:W-:Y:S01]  /*9060*/  ISETP.NE.U32.AND P0, PT, RZ, UR4, PT ;  /* 0x00000004ff007c0c */ /* 0x000fe2000bf05070 */
[----:B------:R-:W-:Y:S01]  /*9070*/  USHF.R.U64 UR12, UR10, UR13, UR11 ;  /* 0x0000000d0a0c7299 */ /* 0x000fe2000800120b */
[----:B0-----:R-:W-:Y:S01]  /*9080*/  R2UR UR16, R0 ;  /* 0x00000000001072ca */ /* 0x001fe200000e0000 */
[----:B------:R-:W-:Y:S01]  /*9090*/  USHF.R.U32.HI UR10, URZ, UR13, UR11 ;  /* 0x0000000d3f0a7299 */ /* 0x000fe2000801160b */
[----:B------:R-:W-:Y:S01]  /*90a0*/  ISETP.NE.AND.EX P0, PT, RZ, UR5, PT, P0 ;  /* 0x00000005ff007c0c */ /* 0x000fe2000bf05300 */
[----:B------:R-:W-:Y:S01]  /*90b0*/  ULDC UR17, c[0x0][0x608] ;  /* 0x0001820000117ab9 */ /* 0x000fe20000000800 */
[----:B------:R-:W-:-:S02]  /*90c0*/  ULOP3.LUT UR23, URZ, UR18, URZ, 0x33, !UPT ;  /* 0x000000123f177292 */ /* 0x000fc4000f8e333f */
[----:B------:R-:W-:Y:S02]  /*90d0*/  USHF.R.U64 UR18, UR12, UR17, UR10 ;  /* 0x000000110c127299 */ /* 0x000fe4000800120a */
[----:B------:R-:W-:Y:S01]  /*90e0*/  USHF.R.U32.HI UR10, URZ, UR17, UR10 ;  /* 0x000000113f0a7299 */ /* 0x000fe2000801160a */
[----:B------:R-:W-:Y:S01]  /*90f0*/  UMOV UR20, 0x1 ;  /* 0x0000000100147882 */ /* 0x000fe20000000000 */
[----:B------:R-:W-:Y:S02]  /*9100*/  UIADD3 UR14, -UR14, URZ, URZ ;  /* 0x0000003f0e0e7290 */ /* 0x000fe4000fffe13f */
[----:B------:R-:W-:Y:S02]  /*9110*/  USHF.L.U32 UR13, UR20, UR22, URZ ;  /* 0x00000016140d7299 */ /* 0x000fe4000800063f */
[----:B------:R-:W-:Y:S01]  /*9120*/  USHF.R.U64 UR20, UR18, UR22, UR10 ;  /* 0x0000001612147299 */ /* 0x000fe2000800120a */
[----:B------:R-:W-:Y:S01]  /*9130*/  ULDC UR15, c[0x0][0x144] ;  /* 0x00005100000f7ab9 */ /* 0x000fe20000000800 */
[----:B------:R-:W-:Y:S01]  /*9140*/  ULDC UR8, c[0x0][0x600] ;  /* 0x0001800000087ab9 */ /* 0x000fe20000000800 */
[----:B------:R-:W-:-:S02]  /*9150*/  UIADD3 UR21, -UR16, URZ, URZ ;  /* 0x0000003f10157290 */ /* 0x000fc4000fffe13f */
[----:B------:R-:W-:Y:S02]  /*9160*/  USHF.R.U32.HI UR17, URZ, UR22, UR10 ;  /* 0x000000163f117299 */ /* 0x000fe4000801160a */
[----:B------:R-:W-:Y:S02]  /*9170*/  UIADD3 UR9, UR8, -0x1, URZ ;  /* 0xffffffff08097890 */ /* 0x000fe4000fffe03f */
[----:B------:R-:W-:Y:S01]  /*9180*/  UIMAD UR22, UR15, UR14, UR7 ;  /* 0x0000000e0f1672a4 */ /* 0x000fe2000f8e0207 */
[----:B------:R-:W-:Y:S01]  /*9190*/  ULDC UR26, c[0x0][0x148] ;  /* 0x00005200001a7ab9 */ /* 0x000fe20000000800 */
[----:B------:R-:W-:Y:S01]  /*91a0*/  ULDC UR24, c[0x0][0x648] ;  /* 0x0001920000187ab9 */ /* 0x000fe20000000800 */
[----:B------:R-:W-:Y:S01]  /*91b0*/  ULDC UR25, c[0x0][0x638] ;  /* 0x00018e0000197ab9 */ /* 0x000fe20000000800 */
        /* <DEDUP_REMOVED lines=12> */
.L_x_292:
[----:B------:R-:W-:Y:S01]  /*9280*/  UISETP.NE.AND UP0, UPT, UR40, URZ, UPT ;  /* 0x0000003f2800728c */ /* 0x000fe2000bf05270 */
[----:B------:R-:W-:Y:S01]  /*9290*/  IMAD.MOV.U32 R0, RZ, RZ, 0x1 ;  /* 0x00000001ff007424 */ /* 0x000fe200078e00ff */
[----:B------:R-:W-:Y:S01]  /*92a0*/  USHF.R.U64 UR4, UR16, UR24, UR17 ;  /* 0x0000001810047299 */ /* 0x000fe20008001211 */
[----:B------:R-:W-:Y:S01]  /*92b0*/  IMAD.U32 R19, RZ, RZ, UR6 ;  /* 0x00000006ff137e24 */ /* 0x000fe2000f8e00ff */
[----:B------:R-:W-:Y:S02]  /*92c0*/  ULOP3.LUT UR18, UR18, UR23, URZ, 0xc0, !UPT ;  /* 0x0000001712127292 */ /* 0x000fe4000f8ec03f */
[----:B------:R-:W-:Y:S02]  /*92d0*/  UIADD3 UR5, -UR4, URZ, URZ ;  /* 0x0000003f04057290 */ /* 0x000fe4000fffe13f */
[----:B------:R-:W-:Y:S02]  /*92e0*/  ULOP3.LUT UR9, UR12, UR9, URZ, 0xc0, !UPT ;  /* 0x000000090c097292 */ /* 0x000fe4000f8ec03f */
[----:B------:R-:W-:-:S02]  /*92f0*/  UIMAD UR4, UR13, UR4, UR18 ;  /* 0x000000040d0472a4 */ /* 0x000fc4000f8e0212 */
[----:B------:R-:W-:Y:S02]  /*9300*/  @UP0 UIMAD UR22, UR26, UR21, UR19 ;  /* 0x000000151a1602a4 */ /* 0x000fe4000f8e0213 */
[----:B------:R-:W-:Y:S01]  /*9310*/  UIMAD UR5, UR5, UR25, UR20 ;  /* 0x00000019050572a4 */ /* 0x000fe2000f8e0214 */
[----:B------:R-:W-:Y:S02]  /*9320*/  ULDC UR7, c[0x0][0x610] ;  /* 0x0001840000077ab9 */ /* 0x000fe40000000800 */
[----:B------:R-:W-:Y:S02]  /*9330*/  UIMAD UR4, UR4, UR7, UR22 ;  /* 0x00000007040472a4 */ /* 0x000fe4000f8e0216 */
[----:B------:R-:W-:-:S04]  /*9340*/  UIMAD UR5, UR5, UR8, UR9 ;  /* 0x00000008050572a4 */ /* 0x000fc8000f8e0209 */
[----:B------:R-:W-:Y:S02]  /*9350*/  USEL UR7, UR5, UR4, !UP0 ;  /* 0x0000000405077287 */ /* 0x000fe4000c000000 */
[----:B------:R-:W-:-:S04]  /*9360*/  USEL UR4, UR4, UR5, !UP0 ;  /* 0x0000000504047287 */ /* 0x000fc8000c000000 */
[----:B------:R-:W-:Y:S02]  /*9370*/  IMAD.U32 R2, RZ, RZ, UR7 ;  /* 0x00000007ff027e24 */ /* 0x000fe4000f8e00ff */
[----:B------:R-:W-:-:S07]  /*9380*/  IMAD.U32 R18, RZ, RZ, UR4 ;  /* 0x00000004ff127e24 */ /* 0x000fce000f8e00ff */
.L_x_290:
[----:B------:R-:W-:Y:S02]  /*9390*/  LOP3.LUT P0, RZ, R0, 0xff, RZ, 0xc0, !PT ;  /* 0x000000ff00ff7812 */ /* 0x000fe4000780c0ff */
[----:B------:R-:W-:-:S11]  /*93a0*/  LOP3.LUT R170, R170, 0x1, RZ, 0x3c, !PT ;  /* 0x00000001aaaa7812 */ /* 0x000fd600078e3cff */
[----:B------:R-:W-:Y:S05]  /*93b0*/  @P0 BRA `(.L_x_293) ;  /* 0xffffff8000e80947 */ /* 0x000fea000383ffff */
[----:B------:R-:W-:Y:S05]  /*93c0*/  EXIT ;  /* 0x000000000000794d */ /* 0x000fea0003800000 */
.L_x_16:
[----:B------:R-:W-:-:S08]  /*93d0*/  ISETP.NE.AND P0, PT, RZ, UR6, PT ;  /* 0x00000006ff007c0c */ /* 0x000fd0000bf05270 */
[----:B-----5:R-:W0:-:S00]  /*93e0*/  USETMAXREG.DEALLOC.CTAPOOL 0x28 ;  /* 0x00000028000079c8 */ /* 0x020e0000080e0500 */
[----:B------:R-:W-:Y:S05]  /*93f0*/  @P0 EXIT ;  /* 0x000000000000094d */ /* 0x000fea0003800000 */
[----:B0-----:R-:W-:Y:S01]  /*9400*/  LOP3.LUT P0, RZ, R4, 0xff, RZ, 0xc0, !PT ;  /* 0x000000ff04ff7812 */ /* 0x001fe2000780c0ff */
[----:B------:R-:W-:Y:S02]  /*9410*/  IMAD.MOV.U32 R9, RZ, RZ, 0x1 ;  /* 0x00000001ff097424 */ /* 0x000fe400078e00ff */
[----:B------:R-:W-:-:S10]  /*9420*/  IMAD.MOV.U32 R8, RZ, RZ, RZ ;  /* 0x000000ffff087224 */ /* 0x000fd400078e00ff */
[----:B------:R-:W-:Y:S05]  /*9430*/  @!P0 BRA `(.L_x_294) ;  /* 0x0000000c00b48947 */ /* 0x000fea0003800000 */
[----:B------:R-:W0:Y:S01]  /*9440*/  S2UR UR5, SR_CgaCtaId ;  /* 0x00000000000579c3 */ /* 0x000e220000008800 */
[----:B------:R-:W-:Y:S01]  /*9450*/  ULDC UR14, c[0x0][0x658] ;  /* 0x00019600000e7ab9 */ /* 0x000fe20000000800 */
[----:B------:R-:W-:Y:S01]  /*9460*/  UMOV UR6, 0xffffffff ;  /* 0xffffffff00067882 */ /* 0x000fe20000000000 */
[----:B------:R-:W-:Y:S01]  /*9470*/  UMOV UR9, 0x1 ;  /* 0x0000000100097882 */ /* 0x000fe20000000000 */
[----:B------:R-:W-:Y:S01]  /*9480*/  USHF.L.U32 UR6, UR6, UR14, URZ ;  /* 0x0000000e06067299 */ /* 0x000fe2000800063f */
[----:B------:R-:W-:Y:S01]  /*9490*/  LOP3.LUT P0, RZ, R0, 0x1f, RZ, 0xc0, !PT ;  /* 0x0000001f00ff7812 */ /* 0x000fe2000780c0ff */
[----:B------:R-:W-:Y:S01]  /*94a0*/  BSSY B0, `(.L_x_294) ;  /* 0x00000e6000007945 */ /* 0x000fe20003800000 */
[C---:B------:R-:W-:Y:S01]  /*94b0*/  ISETP.NE.AND P3, PT, R3.reuse, RZ, PT ;  /* 0x000000ff0300720c */ /* 0x040fe20003f65270 */
[----:B------:R-:W-:Y:S01]  /*94c0*/  ULOP3.LUT UR22, URZ, UR6, URZ, 0x33, !UPT ;  /* 0x000000063f167292 */ /* 0x000fe2000f8e333f */
[----:B------:R-:W-:Y:S01]  /*94d0*/  ISETP.NE.OR P0, PT, R3, RZ, !P0 ;  /* 0x000000ff0300720c */ /* 0x000fe20004705670 */
[----:B------:R-:W-:Y:S01]  /*94e0*/  IMAD.MOV.U32 R0, RZ, RZ, 0x1 ;  /* 0x00000001ff007424 */ /* 0x000fe200078e00ff */
[----:B------:R-:W-:Y:S01]  /*94f0*/  ULDC UR13, c[0x0][0x600] ;  /* 0x00018000000d7ab9 */ /* 0x000fe20000000800 */
[----:B------:R-:W-:Y:S01]  /*9500*/  IMAD.MOV.U32 R9, RZ, RZ, 0x1 ;  /* 0x00000001ff097424 */ /* 0x000fe200078e00ff */
[----:B------:R-:W-:Y:S01]  /*9510*/  UMOV UR29, 0x1111 ;  /* 0x00001111001d7882 */ /* 0x000fe20000000000 */
[----:B------:R-:W-:Y:S01]  /*9520*/  IMAD.MOV.U32 R8, RZ, RZ, RZ ;  /* 0x000000ffff087224 */ /* 0x000fe200078e00ff */
[----:B------:R-:W-:-:S02]  /*9530*/  UIADD3 UR43, UR37, 0x1, URZ ;  /* 0x00000001252b7890 */ /* 0x000fc4000fffe03f */
[----:B------:R-:W-:Y:S02]  /*9540*/  ULOP3.LUT UR46, UR42, 0x2, URZ, 0xfc, !UPT ;  /* 0x000000022a2e7892 */ /* 0x000fe4000f8efc3f */
[----:B------:R-:W-:Y:S02]  /*9550*/  UIADD3 UR13, UR13, -0x1, URZ ;  /* 0xffffffff0d0d7890 */ /* 0x000fe4000fffe03f */
[----:B------:R-:W-:Y:S01]  /*9560*/  USHF.L.U32 UR14, UR9, UR14, URZ ;  /* 0x0000000e090e7299 */ /* 0x000fe2000800063f */
[----:B------:R-:W-:Y:S01]  /*9570*/  ULDC.64 UR30, c[0x0][0x198] ;  /* 0x00006600001e7ab9 */ /* 0x000fe20000000a00 */
[----:B0-----:R-:W-:Y:S02]  /*9580*/  USHF.R.U32.HI UR47, URZ, 0x2, UR5 ;  /* 0x000000023f2f7899 */ /* 0x001fe40008011605 */
[----:B------:R-:W-:Y:S02]  /*9590*/  ULOP3.LUT UR4, UR5, 0x3, URZ, 0xc0, !UPT ;  /* 0x0000000305047892 */ /* 0x000fe4000f8ec03f */
[----:B------:R-:W-:-:S02]  /*95a0*/  USHF.L.U32 UR15, UR5, 0x6, URZ ;  /* 0x00000006050f7899 */ /* 0x000fc4000800063f */
[----:B------:R-:W-:Y:S02]  /*95b0*/  USHF.L.U32 UR21, UR5, 0xb, URZ ;  /* 0x0000000b05157899 */ /* 0x000fe4000800063f */
[----:B------:R-:W-:Y:S02]  /*95c0*/  ULOP3.LUT UR5, UR5, 0xfffffffc, URZ, 0xc0, !UPT ;  /* 0xfffffffc05057892 */ /* 0x000fe4000f8ec03f */
[----:B------:R-:W-:Y:S02]  /*95d0*/  UISETP.GT.U32.AND UP0, UPT, UR4, 0xffff, UPT ;  /* 0x0000ffff0400788c */ /* 0x000fe4000bf04070 */
[----:B------:R-:W-:Y:S02]  /*95e0*/  ULOP3.LUT UR7, UR5, 0x1, URZ, 0xfc, !UPT ;  /* 0x0000000105077892 */ /* 0x000fe4000f8efc3f */
[----:B------:R-:W-:Y:S02]  /*95f0*/  ULOP3.LUT UR8, UR5, 0x2, URZ, 0xfc, !UPT ;  /* 0x0000000205087892 */ /* 0x000fe4000f8efc3f */
[----:B------:R-:W-:-:S02]  /*9600*/  USHF.L.U32 UR6, UR9, UR5, URZ ;  /* 0x0000000509067299 */ /* 0x000fc4000800063f */
[----:B------:R-:W-:Y:S02]  /*9610*/  ULOP3.LUT UR5, UR5, 0x3, URZ, 0xfc, !UPT ;  /* 0x0000000305057892 */ /* 0x000fe4000f8efc3f */
[----:B------:R-:W-:Y:S02]  /*9620*/  USHF.L.U32 UR7, UR9, UR7, URZ ;  /* 0x0000000709077299 */ /* 0x000fe4000800063f */
[----:B------:R-:W-:Y:S02]  /*9630*/  USHF.L.U32 UR8, UR9, UR8, URZ ;  /* 0x0000000809087299 */ /* 0x000fe4000800063f */
[----:B------:R-:W-:Y:S02]  /*9640*/  USEL UR4, UR4, 0xffff, !UP0 ;  /* 0x0000ffff04047887 */ /* 0x000fe4000c000000 */
[----:B------:R-:W-:Y:S02]  /*9650*/  USHF.L.U32 UR5, UR9, UR5, URZ ;  /* 0x0000000509057299 */ /* 0x000fe4000800063f */
[----:B------:R-:W-:-:S02]  /*9660*/  ULOP3.LUT UR6, UR8, UR6, UR7, 0xfe, !UPT ;  /* 0x0000000608067292 */ /* 0x000fc4000f8efe07 */
[----:B------:R-:W-:Y:S02]  /*9670*/  ULOP3.LUT UR4, UR4, 0xffff, URZ, 0xc0, !UPT ;  /* 0x0000ffff04047892 */ /* 0x000fe4000f8ec03f */
[----:B------:R-:W-:Y:S02]  /*9680*/  ULOP3.LUT UR15, UR15, 0xc0, URZ, 0xc0, !UPT ;  /* 0x000000c00f0f7892 */ /* 0x000fe4000f8ec03f */
[----:B------:R-:W-:Y:S02]  /*9690*/  ULOP3.LUT UR21, UR21, 0x1800, URZ, 0xc0, !UPT ;  /* 0x0000180015157892 */ /* 0x000fe4000f8ec03f */
[----:B------:R-:W-:Y:S02]  /*96a0*/  ULOP3.LUT UR23, UR6, UR5, URZ, 0xfc, !UPT ;  /* 0x0000000506177292 */ /* 0x000fe4000f8efc3f */
[----:B------:R-:W-:-:S12]  /*96b0*/  USHF.L.U32 UR29, UR29, UR4, URZ ;  /* 0x000000041d1d7299 */ /* 0x000fd8000800063f */
.L_x_306:
[----:B------:R-:W-:-:S03]  /*96c0*/  UMOV UR4, 0xffffffff ;  /* 0xffffffff00047882 */ /* 0x000fc60000000000 */
[----:B------:R-:W-:Y:S05]  /*96d0*/  BRA.DIV UR4, `(.L_x_295) ;  /* 0x0000000e04dc7947 */ /* 0x000fea000b800000 */
[----:B------:R-:W-:-:S13]  /*96e0*/  ELECT P6, URZ, PT ;  /* 0x00000000003f782f */ /* 0x000fda00038c0000 */
.L_x_317:
[----:B------:R-:W0:Y:S01]  /*96f0*/  LDC R3, c[0x0][0x28c] ;  /* 0x0000a300ff037b82 */ /* 0x000e220000000800 */
[----:B------:R-:W-:Y:S01]  /*9700*/  BSSY B1, `(.L_x_296) ;  /* 0x000004a000017945 */ /* 0x000fe20003800000 */
[----:B0-----:R-:W-:-:S13]  /*9710*/  ISETP.LT.OR P6, PT, R3, 0x1, !P6 ;  /* 0x000000010300780c */ /* 0x001fda00077c1670 */
[----:B------:R-:W-:Y:S05]  /*9720*/  @P6 BRA `(.L_x_297) ;  /* 0x00000004001c6947 */ /* 0x000fea0003800000 */
[----:B------:R-:W-:Y:S01]  /*9730*/  LEA R18, R18, UR47, 0x2 ;  /* 0x0000002f12127c11 */ /* 0x000fe2000f8e10ff */
[----:B------:R-:W-:Y:S01]  /*9740*/  IMAD.MOV.U32 R11, RZ, RZ, RZ ;  /* 0x000000ffff0b7224 */ /* 0x000fe200078e00ff */
[----:B------:R-:W-:Y:S01]  /*9750*/  LEA R6, R2, UR15, 0x8 ;  /* 0x0000000f02067c11 */ /* 0x000fe2000f8e40ff */
[----:B------:R-:W-:Y:S02]  /*9760*/  IMAD.U32 R12, RZ, RZ, UR43 ;  /* 0x0000002bff0c7e24 */ /* 0x000fe4000f8e00ff */
[----:B------:R-:W-:Y:S02]  /*9770*/  IMAD.MOV.U32 R2, RZ, RZ, R9 ;  /* 0x000000ffff027224 */ /* 0x000fe400078e0009 */
[----:B------:R-:W-:Y:S02]  /*9780*/  IMAD.MOV.U32 R3, RZ, RZ, R8 ;  /* 0x000000ffff037224 */ /* 0x000fe400078e0008 */
[----:B------:R-:W-:-:S07]  /*9790*/  IMAD.SHL.U32 R18, R18, 0x10, RZ ;  /* 0x0000001012127824 */ /* 0x000fce00078e00ff */
.L_x_301:
[----:B------:R-:W0:Y:S01]  /*97a0*/  S2R R5, SR_CgaCtaId ;  /* 0x0000000000057919 */ /* 0x000e220000008800 */
[----:B------:R-:W-:-:S04]  /*97b0*/  MOV R4, 0x400 ;  /* 0x0000040000047802 */ /* 0x000fc80000000f00 */
[----:B0-----:R-:W-:Y:S02]  /*97c0*/  LEA R10, R5, R4, 0x18 ;  /* 0x00000004050a7211 */ /* 0x001fe400078ec0ff */
[----:B------:R-:W-:Y:S01]  /*97d0*/  SHF.L.U32 R4, R2, 0x1f, RZ ;  /* 0x0000001f02047819 */ /* 0x000fe200000006ff */
[----:B------:R-:W0:Y:S02]  /*97e0*/  @!P3 LDC R5, c[0x0][0x500] ;  /* 0x00014000ff05bb82 */ /* 0x000e240000000800 */
[----:B------:R-:W-:-:S04]  /*97f0*/  IMAD R7, R3, 0x8, R10 ;  /* 0x0000000803077824 */ /* 0x000fc800078e020a */
[----:B------:R-:W1:Y:S02]  /*9800*/  SYNCS.PHASECHK.TRANS64.TRYWAIT P1, [R7+URZ+0x10], R4 ;  /* 0x00001004070075a7 */ /* 0x000e64000802017f */
[----:B-1----:R-:W-:Y:S05]  /*9810*/  @!P1 BRA `(.L_x_298) ;  /* 0x0000000c00ac9947 */ /* 0x002fea0003800000 */
.L_x_318:
[----:B------:R-:W-:Y:S01]  /*9820*/  UPRMT UR4, UR46, 0x9910, URZ ;  /* 0x000099102e047896 */ /* 0x000fe2000800003f */
[----:B0-----:R0:W-:Y:S03]  /*9830*/  @!P3 SYNCS.ARRIVE.TRANS64 RZ, [R7+URZ], R5 ;  /* 0x0000000507ffb9a7 */ /* 0x0011e6000800003f */
[----:B------:R-:W-:-:S06]  /*9840*/  UISETP.NE.AND UP0, UPT, UR4, 0x2, UPT ;  /* 0x000000020400788c */ /* 0x000fcc000bf05270 */
[----:B------:R-:W-:-:S13]  /*9850*/  PLOP3.LUT P1, PT, PT, PT, UP0, 0x80, 0x0 ;  /* 0x000000000000781c */ /* 0x000fda0003f2f008 */
[----:B0-----:R-:W-:Y:S05]  /*9860*/  @P1 BRA `(.L_x_299) ;  /* 0x0000000000041947 */ /* 0x001fea0003800000 */
[----:B------:R-:W-:Y:S01]  /*9870*/  BPT.TRAP 0x1 ;  /* 0x000000040000795c */ /* 0x000fe20000300000 */
.L_x_299:
[----:B------:R-:W-:Y:S05]  /*9880*/  @P0 BRA `(.L_x_300) ;  /* 0x0000000000040947 */ /* 0x000fea0003800000 */
[----:B------:R-:W-:Y:S01]  /*9890*/  BPT.TRAP 0x1 ;  /* 0x000000040000795c */ /* 0x000fe20000300000 */
.L_x_300:
[C---:B-1----:R-:W-:Y:S01]  /*98a0*/  LEA R4, R3.reuse, UR47, 0x3 ;  /* 0x0000002f03047c11 */ /* 0x042fe2000f8e18ff */
[----:B------:R-:W-:Y:S01]  /*98b0*/  VIADD R12, R12, 0xffffffff ;  /* 0xffffffff0c0c7836 */ /* 0x000fe20000000000 */
[----:B------:R-:W-:Y:S01]  /*98c0*/  LEA R5, R3, UR21, 0xe ;  /* 0x0000001503057c11 */ /* 0x000fe2000f8e70ff */
[----:B------:R-:W-:Y:S01]  /*98d0*/  UIADD3 UR4, UP0, UR30, 0xf0, URZ ;  /* 0x000000f01e047890 */ /* 0x000fe2000ff1e03f */
[----:B------:R-:W-:Y:S01]  /*98e0*/  R2UR UR34, R11 ;  /* 0x000000000b2272ca */ /* 0x000fe200000e0000 */
[----:B------:R-:W-:Y:S01]  /*98f0*/  IMAD.SHL.U32 R4, R4, 0x200, RZ ;  /* 0x0000020004047824 */ /* 0x000fe200078e00ff */
[----:B------:R-:W-:Y:S01]  /*9900*/  R2UR UR33, R7 ;  /* 0x00000000072172ca */ /* 0x000fe200000e0000 */
[--C-:B------:R-:W-:Y:S01]  /*9910*/  IMAD R5, R5, 0x4, R10.reuse ;  /* 0x0000000405057824 */ /* 0x100fe200078e020a */
[----:B------:R-:W-:Y:S01]  /*9920*/  R2UR UR36, R19 ;  /* 0x00000000132472ca */ /* 0x000fe200000e0000 */
[----:B------:R-:W-:Y:S01]  /*9930*/  IMAD R4, R4, 0x4, R10 ;  /* 0x0000000404047824 */ /* 0x000fe200078e020a */
[----:B------:R-:W-:Y:S01]  /*9940*/  R2UR UR35, R18 ;  /* 0x00000000122372ca */ /* 0x000fe200000e0000 */
[----:B------:R-:W-:Y:S01]  /*9950*/  UIADD3 UR44, UP1, UR30, 0x1f0, URZ ;  /* 0x000001f01e2c7890 */ /* 0x000fe2000ff3e03f */
[----:B------:R-:W-:Y:S01]  /*9960*/  R2UR UR8, R5 ;  /* 0x00000000050872ca */ /* 0x000fe200000e0000 */
[----:B------:R-:W-:Y:S01]  /*9970*/  UIADD3.X UR5, URZ, UR31, URZ, UP0, !UPT ;  /* 0x0000001f3f057290 */ /* 0x000fe200087fe43f */
[----:B------:R-:W-:Y:S01]  /*9980*/  R2UR UR24, R4 ;  /* 0x00000000041872ca */ /* 0x000fe200000e0000 */
[----:B------:R-:W-:Y:S01]  /*9990*/  UPRMT UR48, URZ, 0x5410, UR29 ;  /* 0x000054103f307896 */ /* 0x000fe2000800001d */
[----:B------:R-:W-:Y:S01]  /*99a0*/  R2UR UR19, R6 ;  /* 0x00000000061372ca */ /* 0x000fe200000e0000 */
[----:B------:R-:W-:Y:S01]  /*99b0*/  UIADD3 UR26, UR34, 0x20, URZ ;  /* 0x00000020221a7890 */ /* 0x000fe2000fffe03f */
[----:B------:R-:W-:Y:S01]  /*99c0*/  ISETP.GT.AND P2, PT, R12, 0x1, PT ;  /* 0x000000010c00780c */ /* 0x000fe20003f44270 */
[----:B------:R-:W-:Y:S01]  /*99d0*/  UIADD3.X UR45, URZ, UR31, URZ, UP1, !UPT ;  /* 0x0000001f3f2d7290 */ /* 0x000fe20008ffe43f */
[----:B------:R-:W-:Y:S01]  /*99e0*/  VIADD R3, R3, 0x1 ;  /* 0x0000000103037836 */ /* 0x000fe20000000000 */
[----:B------:R-:W-:Y:S01]  /*99f0*/  UPRMT UR49, URZ, 0x5410, UR23 ;  /* 0x000054103f317896 */ /* 0x000fe20008000017 */
[----:B------:R-:W-:Y:S01]  /*9a00*/  VIADD R11, R11, 0x40 ;  /* 0x000000400b0b7836 */ /* 0x000fe20000000000 */
[----:B------:R-:W-:Y:S01]  /*9a10*/  UMOV UR6, 0x0 ;  /* 0x0000000000067882 */ /* 0x000fe20000000000 */
[----:B------:R-:W-:Y:S01]  /*9a20*/  UMOV UR7, 0x10000000 ;  /* 0x1000000000077882 */ /* 0x000fe20000000000 */
[----:B------:R-:W-:Y:S01]  /*9a30*/  UIADD3 UR16, UR8, 0x8100, URZ ;  /* 0x0000810008107890 */ /* 0x000fe2000fffe03f */
[----:B------:R-:W-:Y:S01]  /*9a40*/  ISETP.NE.AND P1, PT, R3, 0x2, PT ;  /* 0x000000020300780c */ /* 0x000fe20003f25270 */
[----:B------:R-:W-:-:S02]  /*9a50*/  UIADD3 UR32, UR24, 0x100, URZ ;  /* 0x0000010018207890 */ /* 0x000fc4000fffe03f */
[----:B------:R-:W-:Y:S01]  /*9a60*/  UIADD3 UR24, UR24, 0x2100, URZ ;  /* 0x0000210018187890 */ /* 0x000fe2000fffe03f */
[----:B------:R-:W-:Y:S01]  /*9a70*/  SEL R5, RZ, 0x1, P1 ;  /* 0x00000001ff057807 */ /* 0x000fe20000800000 */
[----:B------:R-:W-:Y:S01]  /*9a80*/  UIADD3 UR8, UR8, 0x10100, URZ ;  /* 0x0001010008087890 */ /* 0x000fe2000fffe03f */
[----:B------:R-:W-:Y:S01]  /*9a90*/  SEL R3, R3, RZ, P1 ;  /* 0x000000ff03037207 */ /* 0x000fe20000800000 */
[----:B------:R-:W-:Y:S01]  /*9aa0*/  UMOV UR25, UR33 ;  /* 0x0000002100197c82 */ /* 0x000fe20008000000 */
[----:B------:R-:W-:Y:S01]  /*9ab0*/  UMOV UR28, UR36 ;  /* 0x00000024001c7c82 */ /* 0x000fe20008000000 */
[----:B------:R-:W-:Y:S01]  /*9ac0*/  UMOV UR27, UR35 ;  /* 0x00000023001b7c82 */ /* 0x000fe20008000000 */
[----:B------:R-:W-:Y:S01]  /*9ad0*/  UMOV UR17, UR33 ;  /* 0x0000002100117c82 */ /* 0x000fe20008000000 */
[----:B------:R-:W-:Y:S01]  /*9ae0*/  UMOV UR18, UR34 ;  /* 0x0000002200127c82 */ /* 0x000fe20008000000 */
[----:B------:R-:W-:Y:S01]  /*9af0*/  UMOV UR20, UR36 ;  /* 0x0000002400147c82 */ /* 0x000fe20008000000 */
[----:B------:R0:W-:Y:S01]  /*9b00*/  UTMALDG.3D.MULTICAST [UR32], [UR4], UR48, desc[UR6] ;  /* 0x00000620040073b4 */ /* 0x0001e20008011830 */
[----:B------:R-:W-:Y:S01]  /*9b10*/  UMOV UR9, UR33 ;  /* 0x0000002100097c82 */ /* 0x000fe20008000000 */
[----:B------:R-:W-:Y:S01]  /*9b20*/  UMOV UR11, UR19 ;  /* 0x00000013000b7c82 */ /* 0x000fe20008000000 */
[----:B------:R-:W-:Y:S01]  /*9b30*/  UMOV UR12, UR36 ;  /* 0x00000024000c7c82 */ /* 0x000fe20008000000 */
[----:B------:R-:W-:Y:S01]  /*9b40*/  UMOV UR10, UR26 ;  /* 0x0000001a000a7c82 */ /* 0x000fe20008000000 */
[----:B------:R-:W-:Y:S01]  /*9b50*/  LOP3.LUT R2, R2, R5, RZ, 0x3c, !PT ;  /* 0x0000000502027212 */ /* 0x000fe200078e3cff */
[----:B------:R0:W-:Y:S01]  /*9b60*/  UTMALDG.3D.MULTICAST [UR24], [UR4], UR48, desc[UR6] ;  /* 0x00000618040073b4 */ /* 0x0001e20008011830 */
[----:B------:R0:W-:Y:S01]  /*9b70*/  UTMALDG.3D.MULTICAST [UR16], [UR44], UR49, desc[UR6] ;  /* 0x000006102c0073b4 */ /* 0x0001e20008011831 */
[----:B------:R0:W-:Y:S02]  /*9b80*/  UTMALDG.3D.MULTICAST [UR8], [UR44], UR49, desc[UR6] ;  /* 0x000006082c0073b4 */ /* 0x0001e40008011831 */
[----:B0-----:R-:W-:Y:S05]  /*9b90*/  @P2 BRA `(.L_x_301) ;  /* 0xfffffffc00002947 */ /* 0x001fea000383ffff */
.L_x_297:
[----:B------:R-:W-:Y:S05]  /*9ba0*/  BSYNC B1 ;  /* 0x0000000000017941 */ /* 0x000fea0003800000 */
.L_x_296:
[----:B------:R-:W-:Y:S01]  /*9bb0*/  LOP3.LUT P4, RZ, R0, 0xff, RZ, 0xc0, !PT ;  /* 0x000000ff00ff7812 */ /* 0x000fe2000788c0ff */
[----:B------:R-:W-:Y:S01]  /*9bc0*/  VIADD R8, R8, UR37 ;  /* 0x0000002508087c36 */ /* 0x000fe20008000000 */
[----:B------:R-:W-:Y:S01]  /*9bd0*/  ULDC.64 UR4, c[0x0][0x650] ;  /* 0x0001940000047ab9 */ /* 0x000fe20000000a00 */
[----:B------:R-:W-:Y:S01]  /*9be0*/  BSSY B1, `(.L_x_302) ;  /* 0x000006f000017945 */ /* 0x000fe20003800000 */
[----:B------:R-:W-:Y:S02]  /*9bf0*/  IMAD.MOV.U32 R18, RZ, RZ, -0x1 ;  /* 0xffffffffff127424 */ /* 0x000fe400078e00ff */
[----:B------:R-:W-:Y:S01]  /*9c00*/  SHF.R.U32.HI R0, RZ, 0x1, R8 ;  /* 0x00000001ff007819 */ /* 0x000fe20000011608 */
[----:B------:R-:W-:Y:S01]  /*9c10*/  IMAD.MOV.U32 R19, RZ, RZ, -0x1 ;  /* 0xffffffffff137424 */ /* 0x000fe200078e00ff */
[----:B------:R-:W-:Y:S02]  /*9c20*/  ISETP.GT.U32.AND P1, PT, R8, 0x1, PT ;  /* 0x000000010800780c */ /* 0x000fe40003f24070 */
[----:B------:R-:W-:-:S02]  /*9c30*/  LOP3.LUT R0, R0, 0x1, RZ, 0xc0, !PT ;  /* 0x0000000100007812 */ /* 0x000fc400078ec0ff */
[----:B------:R-:W-:Y:S01]  /*9c40*/  LOP3.LUT R8, R8, 0x1, RZ, 0xc0, !PT ;  /* 0x0000000108087812 */ /* 0x000fe200078ec0ff */
[----:B------:R-:W0:Y:S01]  /*9c50*/  @P4 S2R R3, SR_CgaCtaId ;  /* 0x0000000000034919 */ /* 0x000e220000008800 */
[----:B------:R-:W-:Y:S02]  /*9c60*/  @P4 MOV R2, 0x400 ;  /* 0x0000040000024802 */ /* 0x000fe40000000f00 */
[----:B------:R-:W-:Y:S02]  /*9c70*/  ISETP.NE.U32.AND P2, PT, R0, 0x1, PT ;  /* 0x000000010000780c */ /* 0x000fe40003f45070 */
[----:B0-----:R-:W-:Y:S01]  /*9c80*/  @P4 LEA R2, R3, R2, 0x18 ;  /* 0x0000000203024211 */ /* 0x001fe200078ec0ff */
[----:B------:R-:W-:-:S03]  /*9c90*/  IMAD.U32 R3, RZ, RZ, UR37 ;  /* 0x00000025ff037e24 */ /* 0x000fc6000f8e00ff */
[----:B------:R0:W-:Y:S01]  /*9ca0*/  @P4 SYNCS.ARRIVE.TRANS64.A1T0 RZ, [R2+URZ+0x58], RZ ;  /* 0x000058ff02ff49a7 */ /* 0x0001e2000810003f */
[----:B------:R-:W-:Y:S02]  /*9cb0*/  IADD3 R16, P4, R16, UR38, RZ ;  /* 0x0000002610107c10 */ /* 0x000fe4000ff9e0ff */
[----:B------:R-:W-:Y:S02]  /*9cc0*/  ISETP.LT.U32.AND P1, PT, R3, 0x2, P1 ;  /* 0x000000020300780c */ /* 0x000fe40000f21070 */
[----:B------:R-:W-:Y:S02]  /*9cd0*/  IADD3.X R17, R17, UR41, RZ, P4, !PT ;  /* 0x0000002911117c10 */ /* 0x000fe4000a7fe4ff */
[----:B------:R-:W-:Y:S02]  /*9ce0*/  ISETP.GE.U32.AND P4, PT, R16, UR4, PT ;  /* 0x0000000410007c0c */ /* 0x000fe4000bf86070 */
[----:B------:R-:W-:Y:S02]  /*9cf0*/  SEL R0, RZ, 0x1, !P1 ;  /* 0x00000001ff007807 */ /* 0x000fe40004800000 */
[----:B------:R-:W-:-:S02]  /*9d00*/  ISETP.GE.U32.AND.EX P1, PT, R17, UR5, PT, P4 ;  /* 0x0000000511007c0c */ /* 0x000fc4000bf26140 */
[----:B------:R-:W-:Y:S02]  /*9d10*/  ISETP.GT.U32.AND P2, PT, R3, 0x1, !P2 ;  /* 0x000000010300780c */ /* 0x000fe40005744070 */
[----:B------:R-:W-:Y:S02]  /*9d20*/  PRMT R3, RZ, 0x7610, R3 ;  /* 0x00007610ff037816 */ /* 0x000fe40000000003 */
[----:B0-----:R-:W-:-:S04]  /*9d30*/  SEL R2, RZ, 0x1, !P2 ;  /* 0x00000001ff027807 */ /* 0x001fc80005000000 */
[--C-:B------:R-:W-:Y:S01]  /*9d40*/  LOP3.LUT R9, R2, R9, R0.reuse, 0x96, !PT ;  /* 0x0000000902097212 */ /* 0x100fe200078e9600 */
[----:B------:R-:W-:Y:S01]  /*9d50*/  IMAD.MOV.U32 R2, RZ, RZ, -0x1 ;  /* 0xffffffffff027424 */ /* 0x000fe200078e00ff */
[----:B------:R-:W-:Y:S01]  /*9d60*/  PRMT R0, RZ, 0x7610, R0 ;  /* 0x00007610ff007816 */ /* 0x000fe20000000000 */
[----:B------:R-:W-:Y:S06]  /*9d70*/  @P1 BRA `(.L_x_303) ;  /* 0x0000000400541947 */ /* 0x000fec0003800000 */
[----:B------:R-:W0:Y:S01]  /*9d80*/  S2UR UR4, SR_CTAID.X ;  /* 0x00000000000479c3 */ /* 0x000e220000002500 */
[----:B------:R-:W-:Y:S01]  /*9d90*/  ULDC.64 UR6, c[0x0][0x628] ;  /* 0x00018a0000067ab9 */ /* 0x000fe20000000a00 */
[----:B------:R-:W-:Y:S01]  /*9da0*/  ULDC UR5, c[0x0][0x150] ;  /* 0x0000540000057ab9 */ /* 0x000fe20000000800 */
[----:B------:R-:W-:Y:S01]  /*9db0*/  ISETP.NE.U32.AND P1, PT, RZ, UR6, PT ;  /* 0x00000006ff007c0c */ /* 0x000fe2000bf25070 */
[----:B------:R-:W-:Y:S01]  /*9dc0*/  ULDC UR8, c[0x0][0x630] ;  /* 0x00018c0000087ab9 */ /* 0x000fe20000000800 */
[----:B------:R-:W-:Y:S01]  /*9dd0*/  ULDC UR10, c[0x0][0x154] ;  /* 0x00005500000a7ab9 */ /* 0x000fe20000000800 */
[----:B------:R-:W-:Y:S01]  /*9de0*/  IMAD.MOV.U32 R2, RZ, RZ, R16 ;  /* 0x000000ffff027224 */ /* 0x000fe200078e0010 */
[----:B------:R-:W-:Y:S01]  /*9df0*/  ISETP.NE.AND.EX P1, PT, RZ, UR7, PT, P1 ;  /* 0x00000007ff007c0c */ /* 0x000fe2000bf25310 */
[----:B------:R-:W1:Y:S01]  /*9e00*/  S2UR UR9, SR_CTAID.Y ;  /* 0x00000000000979c3 */ /* 0x000e620000002600 */
[----:B0-----:R-:W-:-:S05]  /*9e10*/  I2FP.F32.U32 R3, UR4 ;  /* 0x0000000400037c45 */ /* 0x001fca0008201000 */
[----:B------:R-:W-:Y:S01]  /*9e20*/  FMUL R10, R3, UR5 ;  /* 0x00000005030a7c20 */ /* 0x000fe20008400000 */
[----:B------:R-:W-:-:S05]  /*9e30*/  IMAD.MOV.U32 R3, RZ, RZ, R17 ;  /* 0x000000ffff037224 */ /* 0x000fca00078e0011 */
[----:B------:R-:W-:Y:S05]  /*9e40*/  @!P1 BRA `(.L_x_304) ;  /* 0x0000000000289947 */ /* 0x000fea0003800000 */
[----:B------:R-:W-:Y:S02]  /*9e50*/  ULDC UR5, c[0x0][0x634] ;  /* 0x00018d0000057ab9 */ /* 0x000fe40000000800 */
[----:B------:R-:W-:-:S05]  /*9e60*/  IADD3 R7, P1, R16, UR5, RZ ;  /* 0x0000000510077c10 */ /* 0x000fca000ff3e0ff */
[----:B------:R-:W-:-:S04]  /*9e70*/  IMAD.X R11, RZ, RZ, R17, P1 ;  /* 0x000000ffff0b7224 */ /* 0x000fc800008e0611 */
[----:B------:R-:W-:-:S04]  /*9e80*/  IMAD.WIDE.U32 R4, R11, UR6, RZ ;  /* 0x000000060b047c25 */ /* 0x000fc8000f8e00ff */
[----:B------:R-:W-:-:S04]  /*9e90*/  IMAD.WIDE.U32 R4, P1, R7, UR7, R4 ;  /* 0x0000000707047c25 */ /* 0x000fc8000f820004 */
[----:B------:R-:W-:-:S04]  /*9ea0*/  IMAD.WIDE.U32 R6, R7, UR6, RZ ;  /* 0x0000000607067c25 */ /* 0x000fc8000f8e00ff */
[----:B------:R-:W-:Y:S01]  /*9eb0*/  IMAD.X R3, RZ, RZ, RZ, P1 ;  /* 0x000000ffff037224 */ /* 0x000fe200008e06ff */
[----:B------:R-:W-:Y:S01]  /*9ec0*/  IADD3 RZ, P1, R7, R4, RZ ;  /* 0x0000000407ff7210 */ /* 0x000fe20007f3e0ff */
[----:B------:R-:W-:-:S04]  /*9ed0*/  IMAD.MOV.U32 R2, RZ, RZ, R5 ;  /* 0x000000ffff027224 */ /* 0x000fc800078e0005 */
[----:B------:R-:W-:-:S08]  /*9ee0*/  IMAD.WIDE.U32.X R2, R11, UR7, R2, P1 ;  /* 0x000000070b027c25 */ /* 0x000fd000088e0402 */
.L_x_304:
[--C-:B------:R-:W-:Y:S01]  /*9ef0*/  SHF.R.U64 R19, R2, UR8, R3.reuse ;  /* 0x0000000802137c19 */ /* 0x100fe20008001203 */
[----:B------:R-:W0:Y:S01]  /*9f00*/  F2I.U32.TRUNC.NTZ R10, R10 ;  /* 0x0000000a000a7305 */ /* 0x000e22000020f000 */
[----:B------:R-:W-:Y:S01]  /*9f10*/  SHF.R.U32.HI R2, RZ, UR8, R3 ;  /* 0x00000008ff027c19 */ /* 0x000fe20008011603 */
[----:B------:R-:W-:Y:S01]  /*9f20*/  ULDC.64 UR6, c[0x0][0x620] ;  /* 0x0001880000067ab9 */ /* 0x000fe20000000a00 */
[----:B------:R-:W-:Y:S01]  /*9f30*/  IADD3 R5, P1, RZ, -R19, RZ ;  /* 0x80000013ff057210 */ /* 0x000fe20007f3e0ff */
[----:B------:R-:W2:Y:S01]  /*9f40*/  LDC R15, c[0x0][0x610] ;  /* 0x00018400ff0f7b82 */ /* 0x000ea20000000800 */
[----:B-1----:R-:W-:Y:S01]  /*9f50*/  I2FP.F32.U32 R4, UR9 ;  /* 0x0000000900047c45 */ /* 0x002fe20008201000 */
[----:B------:R-:W-:Y:S01]  /*9f60*/  ULDC UR8, c[0x0][0x658] ;  /* 0x0001960000087ab9 */ /* 0x000fe20000000800 */
[----:B------:R-:W-:Y:S01]  /*9f70*/  ULDC UR12, c[0x0][0x648] ;  /* 0x00019200000c7ab9 */ /* 0x000fe20000000800 */
[----:B------:R-:W-:Y:S02]  /*9f80*/  IMAD.X R2, RZ, RZ, ~R2, P1 ;  /* 0x000000ffff027224 */ /* 0x000fe400008e0e02 */
[----:B------:R-:W-:Y:S01]  /*9f90*/  FMUL R6, R4, UR10 ;  /* 0x0000000a04067c20 */ /* 0x000fe20008400000 */
[----:B------:R-:W-:Y:S01]  /*9fa0*/  ULDC.64 UR10, c[0x0][0x640] ;  /* 0x00019000000a7ab9 */ /* 0x000fe20000000a00 */
[----:B------:R-:W-:Y:S01]  /*9fb0*/  IMAD R4, R2, UR6, RZ ;  /* 0x0000000602047c24 */ /* 0x000fe2000f8e02ff */
[----:B------:R-:W-:Y:S01]  /*9fc0*/  ISETP.NE.U32.AND P1, PT, RZ, UR10, PT ;  /* 0x0000000aff007c0c */ /* 0x000fe2000bf25070 */
[C---:B------:R-:W-:Y:S01]  /*9fd0*/  IMAD.WIDE.U32 R2, R5.reuse, UR6, R16 ;  /* 0x0000000605027c25 */ /* 0x040fe2000f8e0010 */
[----:B0-----:R-:W-:Y:S01]  /*9fe0*/  R2UR UR5, R10 ;  /* 0x000000000a0572ca */ /* 0x001fe200000e0000 */
[----:B------:R-:W0:Y:S01]  /*9ff0*/  F2I.U32.TRUNC.NTZ R6, R6 ;  /* 0x0000000600067305 */ /* 0x000e22000020f000 */
[----:B------:R-:W-:Y:S01]  /*a000*/  ULDC UR6, c[0x0][0x618] ;  /* 0x0001860000067ab9 */ /* 0x000fe20000000800 */
[----:B------:R-:W-:Y:S01]  /*a010*/  IMAD R5, R5, UR7, R4 ;  /* 0x0000000705057c24 */ /* 0x000fe2000f8e0204 */
[----:B------:R-:W-:-:S03]  /*a020*/  ISETP.NE.AND.EX P1, PT, RZ, UR11, PT, P1 ;  /* 0x0000000bff007c0c */ /* 0x000fc6000bf25310 */
[----:B------:R-:W-:-:S05]  /*a030*/  IMAD.IADD R3, R3, 0x1, R5 ;  /* 0x0000000103037824 */ /* 0x000fca00078e0205 */
[--C-:B------:R-:W-:Y:S02]  /*a040*/  SHF.R.U64 R10, R2, UR6, R3.reuse ;  /* 0x00000006020a7c19 */ /* 0x100fe40008001203 */
[----:B------:R-:W-:Y:S01]  /*a050*/  SHF.R.U32.HI R3, RZ, UR6, R3 ;  /* 0x00000006ff037c19 */ /* 0x000fe20008011603 */
[----:B------:R-:W-:Y:S01]  /*a060*/  ULDC UR6, c[0x0][0x608] ;  /* 0x0001820000067ab9 */ /* 0x000fe20000000800 */
[----:B0-----:R-:W-:Y:S02]  /*a070*/  R2UR UR7, R6 ;  /* 0x00000000060772ca */ /* 0x001fe400000e0000 */
[--C-:B------:R-:W-:Y:S02]  /*a080*/  SHF.R.U64 R12, R10, UR6, R3.reuse ;  /* 0x000000060a0c7c19 */ /* 0x100fe40008001203 */
[----:B------:R-:W-:Y:S01]  /*a090*/  SHF.R.U32.HI R3, RZ, UR6, R3 ;  /* 0x00000006ff037c19 */ /* 0x000fe20008011603 */
[----:B------:R-:W-:-:S03]  /*a0a0*/  UIADD3 UR6, -UR5, URZ, URZ ;  /* 0x0000003f05067290 */ /* 0x000fc6000fffe13f */
[--C-:B------:R-:W-:Y:S01]  /*a0b0*/  SHF.R.U64 R13, R12, UR8, R3.reuse ;  /* 0x000000080c0d7c19 */ /* 0x100fe20008001203 */
[----:B------:R-:W-:Y:S01]  /*a0c0*/  ULDC UR5, c[0x0][0x144] ;  /* 0x0000510000057ab9 */ /* 0x000fe20000000800 */
[----:B------:R-:W-:-:S03]  /*a0d0*/  SHF.R.U32.HI R3, RZ, UR8, R3 ;  /* 0x00000008ff037c19 */ /* 0x000fc60008011603 */
[----:B------:R-:W-:Y:S01]  /*a0e0*/  IMAD.MOV.U32 R2, RZ, RZ, R13 ;  /* 0x000000ffff027224 */ /* 0x000fe200078e000d */
[----:B------:R-:W-:Y:S06]  /*a0f0*/  @!P1 BRA `(.L_x_305) ;  /* 0x0000000000289947 */ /* 0x000fec0003800000 */
        /* <DEDUP_REMOVED lines=10> */
.L_x_305:
[----:B------:R-:W-:Y:S01]  /*a1a0*/  UISETP.NE.AND UP0, UPT, UR40, URZ, UPT ;  /* 0x0000003f2800728c */ /* 0x000fe2000bf05270 */
[----:B------:R-:W-:Y:S01]  /*a1b0*/  SHF.R.U64 R3, R2, UR12, R3 ;  /* 0x0000000c02037c19 */ /* 0x000fe20008001203 */
[----:B------:R-:W-:Y:S01]  /*a1c0*/  UIADD3 UR7, -UR7, URZ, URZ ;  /* 0x0000003f07077290 */ /* 0x000fe2000fffe13f */
[----:B------:R-:W-:Y:S01]  /*a1d0*/  LOP3.LUT R2, R12, UR22, RZ, 0xc0, !PT ;  /* 0x000000160c027c12 */ /* 0x000fe2000f8ec0ff */
[----:B------:R-:W-:Y:S01]  /*a1e0*/  UIMAD UR4, UR5, UR6, UR4 ;  /* 0x00000006050472a4 */ /* 0x000fe2000f8e0204 */
[----:B------:R-:W-:Y:S01]  /*a1f0*/  LOP3.LUT R5, R10, UR13, RZ, 0xc0, !PT ;  /* 0x0000000d0a057c12 */ /* 0x000fe2000f8ec0ff */
[----:B------:R-:W-:Y:S01]  /*a200*/  IMAD.MOV R4, RZ, RZ, -R3 ;  /* 0x000000ffff047224 */ /* 0x000fe200078e0a03 */
[----:B------:R-:W-:Y:S01]  /*a210*/  ULDC UR5, c[0x0][0x148] ;  /* 0x0000520000057ab9 */ /* 0x000fe20000000800 */
[----:B------:R-:W-:Y:S01]  /*a220*/  IMAD R18, R3, UR14, R2 ;  /* 0x0000000e03127c24 */ /* 0x000fe2000f8e0202 */
[----:B------:R-:W-:Y:S01]  /*a230*/  PLOP3.LUT P1, PT, PT, PT, UP0, 0x80, 0x0 ;  /* 0x000000000000781c */ /* 0x000fe20003f2f008 */
[----:B------:R-:W-:Y:S01]  /*a240*/  IMAD.MOV.U32 R3, RZ, RZ, 0x1 ;  /* 0x00000001ff037424 */ /* 0x000fe200078e00ff */
[----:B------:R-:W-:-:S03]  /*a250*/  @UP0 UIMAD UR4, UR5, UR7, UR9 ;  /* 0x00000007050402a4 */ /* 0x000fc6000f8e0209 */
[----:B------:R-:W-:Y:S02]  /*a260*/  ULDC UR5, c[0x0][0x638] ;  /* 0x00018e0000057ab9 */ /* 0x000fe40000000800 */
[----:B------:R-:W-:Y:S02]  /*a270*/  IMAD R2, R4, UR5, R13 ;  /* 0x0000000504027c24 */ /* 0x000fe4000f8e020d */
[----:B--2---:R-:W-:Y:S01]  /*a280*/  IMAD R18, R18, R15, UR4 ;  /* 0x0000000412127e24 */ /* 0x004fe2000f8e020f */
[----:B------:R-:W-:Y:S02]  /*a290*/  ULDC UR4, c[0x0][0x600] ;  /* 0x0001800000047ab9 */ /* 0x000fe40000000800 */
[----:B------:R-:W-:-:S05]  /*a2a0*/  IMAD R5, R2, UR4, R5 ;  /* 0x0000000402057c24 */ /* 0x000fca000f8e0205 */
[----:B------:R-:W-:Y:S02]  /*a2b0*/  SEL R2, R5, R18, !P1 ;  /* 0x0000001205027207 */ /* 0x000fe40004800000 */
[----:B------:R-:W-:-:S07]  /*a2c0*/  SEL R18, R18, R5, !P1 ;  /* 0x0000000512127207 */ /* 0x000fce0004800000 */
.L_x_303:
[----:B------:R-:W-:Y:S05]  /*a2d0*/  BSYNC B1 ;  /* 0x0000000000017941 */ /* 0x000fea0003800000 */
.L_x_302:
[----:B------:R-:W-:-:S13]  /*a2e0*/  LOP3.LUT P1, RZ, R3, 0xff, RZ, 0xc0, !PT ;  /* 0x000000ff03ff7812 */ /* 0x000fda000782c0ff */
[----:B------:R-:W-:Y:S05]  /*a2f0*/  @P1 BRA `(.L_x_306) ;  /* 0xfffffff000f01947 */ /* 0x000fea000383ffff */
[----:B------:R-:W-:Y:S05]  /*a300*/  BSYNC B0 ;  /* 0x0000000000007941 */ /* 0x000fea0003800000 */
.L_x_294:
[----:B------:R-:W-:-:S03]  /*a310*/  UMOV UR4, 0xffffffff ;  /* 0xffffffff00047882 */ /* 0x000fc60000000000 */
[----:B------:R-:W-:Y:S05]  /*a320*/  BRA.DIV UR4, `(.L_x_307) ;  /* 0x0000000204fc7947 */ /* 0x000fea000b800000 */
[----:B------:R-:W-:-:S13]  /*a330*/  ELECT P6, URZ, PT ;  /* 0x00000000003f782f */ /* 0x000fda00038c0000 */
.L_x_321:
[----:B------:R-:W-:Y:S04]  /*a340*/  BSSY B0, `(.L_x_308) ;  /* 0x000001a000007945 */ /* 0x000fe80003800000 */
[----:B------:R-:W-:Y:S05]  /*a350*/  @!P6 BRA `(.L_x_309) ;  /* 0x000000000060e947 */ /* 0x000fea0003800000 */
[----:B------:R-:W-:-:S04]  /*a360*/  ULOP3.LUT UR4, UR42, 0x2, URZ, 0xfc, !UPT ;  /* 0x000000022a047892 */ /* 0x000fc8000f8efc3f */
[----:B------:R-:W-:-:S06]  /*a370*/  UISETP.NE.AND UP0, UPT, UR4, 0x3, UPT ;  /* 0x000000030400788c */ /* 0x000fcc000bf05270 */
[----:B------:R-:W-:-:S13]  /*a380*/  PLOP3.LUT P0, PT, PT, PT, UP0, 0x80, 0x0 ;  /* 0x000000000000781c */ /* 0x000fda0003f0f008 */
[----:B------:R-:W-:Y:S05]  /*a390*/  @!P0 BRA `(.L_x_310) ;  /* 0x0000000000048947 */ /* 0x000fea0003800000 */
[----:B------:R-:W-:Y:S01]  /*a3a0*/  BPT.TRAP 0x1 ;  /* 0x000000040000795c */ /* 0x000fe20000300000 */
.L_x_310:
[----:B------:R-:W0:Y:S01]  /*a3b0*/  S2R R3, SR_CgaCtaId ;  /* 0x0000000000037919 */ /* 0x000e220000008800 */
[----:B------:R-:W-:Y:S02]  /*a3c0*/  MOV R0, 0x400 ;  /* 0x0000040000007802 */ /* 0x000fe40000000f00 */
[----:B------:R-:W-:Y:S02]  /*a3d0*/  SHF.L.U32 R2, R9, 0x1f, RZ ;  /* 0x0000001f09027819 */ /* 0x000fe400000006ff */
[----:B0-----:R-:W-:-:S05]  /*a3e0*/  LEA R3, R3, R0, 0x18 ;  /* 0x0000000003037211 */ /* 0x001fca00078ec0ff */
[----:B------:R-:W-:-:S04]  /*a3f0*/  VIADD R3, R3, 0x10 ;  /* 0x0000001003037836 */ /* 0x000fc80000000000 */
[C---:B------:R-:W-:Y:S02]  /*a400*/  IMAD R5, R8.reuse, 0x8, R3 ;  /* 0x0000000808057824 */ /* 0x040fe400078e0203 */
[----:B------:R-:W-:Y:S02]  /*a410*/  VIADD R8, R8, 0x1 ;  /* 0x0000000108087836 */ /* 0x000fe40000000000 */
[----:B------:R-:W0:Y:S03]  /*a420*/  SYNCS.PHASECHK.TRANS64.TRYWAIT P0, [R5+URZ], R2 ;  /* 0x00000002050075a7 */ /* 0x000e26000800017f */
[----:B------:R-:W-:-:S04]  /*a430*/  ISETP.NE.AND P1, PT, R8, 0x2, PT ;  /* 0x000000020800780c */ /* 0x000fc80003f25270 */
[----:B------:R-:W-:Y:S02]  /*a440*/  SEL R0, RZ, 0x1, P1 ;  /* 0x00000001ff007807 */ /* 0x000fe40000800000 */
[----:B------:R-:W-:Y:S02]  /*a450*/  SEL R8, R8, RZ, P1 ;  /* 0x000000ff08087207 */ /* 0x000fe40000800000 */
[----:B------:R-:W-:Y:S01]  /*a460*/  LOP3.LUT R0, R9, R0, RZ, 0x3c, !PT ;  /* 0x0000000009007212 */ /* 0x000fe200078e3cff */
[----:B0-----:R-:W-:Y:S06]  /*a470*/  @!P0 BRA `(.L_x_311) ;  /* 0x0000000000c88947 */ /* 0x001fec0003800000 */
.L_x_322:
[----:B------:R-:W-:Y:S01]  /*a480*/  IMAD R3, R8, 0x8, R3 ;  /* 0x0000000808037824 */ /* 0x000fe200078e0203 */
[----:B------:R-:W-:-:S07]  /*a490*/  SHF.L.U32 R0, R0, 0x1f, RZ ;  /* 0x0000001f00007819 */ /* 0x000fce00000006ff */
.L_x_312:
[----:B-1----:R1:W2:Y:S02]  /*a4a0*/  SYNCS.PHASECHK.TRANS64.TRYWAIT P0, [R3+URZ], R0 ;  /* 0x00000000030075a7 */ /* 0x0022a4000800017f */
[----:B--2---:R-:W-:Y:S05]  /*a4b0*/  @!P0 NANOSLEEP.SYNCS 0x989680 ;  /* 0x009896800000895d */ /* 0x004fea0003900000 */
[----:B------:R-:W2:Y:S02]  /*a4c0*/  @!P0 SYNCS.PHASECHK.TRANS64 P0, [R3+URZ], R0 ;  /* 0x00000000030085a7 */ /* 0x000ea4000800007f */
[----:B--2---:R-:W-:Y:S05]  /*a4d0*/  @!P0 BRA `(.L_x_312) ;  /* 0xfffffffc00f08947 */ /* 0x004fea000383ffff */
.L_x_309:
[----:B------:R-:W-:Y:S05]  /*a4e0*/  BSYNC B0 ;  /* 0x0000000000007941 */ /* 0x000fea0003800000 */
.L_x_308:
[----:B------:R-:W-:Y:S05]  /*a4f0*/  EXIT ;  /* 0x000000000000794d */ /* 0x000fea0003800000 */
.L_x_18:
[----:B0-----:R0:W1:Y:S02]  /*a500*/  SYNCS.PHASECHK.TRANS64.TRYWAIT P0, [R159+URZ], R0 ;  /* 0x000000009f0075a7 */ /* 0x001064000800017f */
[----:B-1----:R-:W-:Y:S05]  /*a510*/  @!P0 NANOSLEEP.SYNCS 0x989680 ;  /* 0x009896800000895d */ /* 0x002fea0003900000 */
[----:B------:R-:W1:Y:S02]  /*a520*/  @!P0 SYNCS.PHASECHK.TRANS64 P0, [R159+URZ], R0 ;  /* 0x000000009f0085a7 */ /* 0x000e64000800007f */
[----:B-1----:R-:W-:Y:S05]  /*a530*/  @!P0 BRA `(.L_x_18) ;  /* 0xfffffffc00f08947 */ /* 0x002fea000383ffff */
[----:B------:R-:W-:Y:S05]  /*a540*/  BRA `(.L_x_313) ;  /* 0xffffff7000987947 */ /* 0x000fea000383ffff */
.L_x_23:
[----:B-1----:R1:W2:Y:S02]  /*a550*/  SYNCS.PHASECHK.TRANS64.TRYWAIT P1, [R3+URZ], R0 ;  /* 0x00000000030075a7 */ /* 0x0022a4000802017f */
[----:B--2---:R-:W-:Y:S05]  /*a560*/  @!P1 NANOSLEEP.SYNCS 0x989680 ;  /* 0x009896800000995d */ /* 0x004fea0003900000 */
[----:B------:R-:W2:Y:S02]  /*a570*/  @!P1 SYNCS.PHASECHK.TRANS64 P1, [R3+URZ], R0 ;  /* 0x00000000030095a7 */ /* 0x000ea4000802007f */
[----:B--2---:R-:W-:Y:S05]  /*a580*/  @!P1 BRA `(.L_x_23) ;  /* 0xfffffffc00f09947 */ /* 0x004fea000383ffff */
[----:B------:R-:W-:Y:S05]  /*a590*/  BRA `(.L_x_22) ;  /* 0xffffff7400087947 */ /* 0x000fea000383ffff */
.L_x_28:
[----:B-1----:R-:W-:-:S04]  /*a5a0*/  IMAD.U32 R5, RZ, RZ, UR7 ;  /* 0x00000007ff057e24 */ /* 0x002fc8000f8e00ff */
[----:B------:R1:W2:Y:S03]  /*a5b0*/  SYNCS.PHASECHK.TRANS64.TRYWAIT P1, [R5+URZ], R4 ;  /* 0x00000004050075a7 */ /* 0x0002a6000802017f */
[----:B--2---:R-:W-:Y:S05]  /*a5c0*/  @!P1 NANOSLEEP.SYNCS 0x989680 ;  /* 0x009896800000995d */ /* 0x004fea0003900000 */
[----:B------:R-:W2:Y:S02]  /*a5d0*/  @!P1 SYNCS.PHASECHK.TRANS64 P1, [R5+URZ], R4 ;  /* 0x00000004050095a7 */ /* 0x000ea4000802007f */
[----:B--2---:R-:W-:Y:S05]  /*a5e0*/  @!P1 BRA `(.L_x_28) ;  /* 0xfffffffc00ec9947 */ /* 0x004fea000383ffff */
[----:B------:R-:W-:Y:S05]  /*a5f0*/  BRA `(.L_x_27) ;  /* 0xffffff7800647947 */ /* 0x000fea000383ffff */
.L_x_34:
[----:B0-----:R0:W1:Y:S02]  /*a600*/  SYNCS.PHASECHK.TRANS64.TRYWAIT P0, [R159+URZ+0x10], R0 ;  /* 0x000010009f0075a7 */ /* 0x001064000800017f */
[----:B-1----:R-:W-:Y:S05]  /*a610*/  @!P0 NANOSLEEP.SYNCS 0x989680 ;  /* 0x009896800000895d */ /* 0x002fea0003900000 */
[----:B------:R-:W1:Y:S02]  /*a620*/  @!P0 SYNCS.PHASECHK.TRANS64 P0, [R159+URZ+0x10], R0 ;  /* 0x000010009f0085a7 */ /* 0x000e64000800007f */
[----:B-1----:R-:W-:Y:S05]  /*a630*/  @!P0 BRA `(.L_x_34) ;  /* 0xfffffffc00f08947 */ /* 0x002fea000383ffff */
[----:B------:R-:W-:Y:S05]  /*a640*/  BRA `(.L_x_314) ;  /* 0xffffff8000447947 */ /* 0x000fea000383ffff */
.L_x_295:
[----:B------:R-:W-:Y:S01]  /*a650*/  BSSY B1, `(.L_x_315) ;  /* 0x0000006000017945 */ /* 0x000fe20003800000 */
[----:B------:R-:W-:-:S07]  /*a660*/  IMAD.MOV.U32 R15, RZ, RZ, -0x1 ;  /* 0xffffffffff0f7424 */ /* 0x000fce00078e00ff */
[----:B------:R-:W-:Y:S05]  /*a670*/  WARPSYNC.COLLECTIVE R15, `(.L_x_316) ;  /* 0x000000000f0c7348 */ /* 0x000fea0003c00000 */
[----:B------:R-:W-:Y:S02]  /*a680*/  ELECT P6, UR62, PT ;  /* 0x00000000003e782f */ /* 0x000fe400038c0000 */
[----:B------:R-:W-:Y:S01]  /*a690*/  MOV R14, UR62 ;  /* 0x0000003e000e7c02 */ /* 0x000fe20008000f00 */
[----:B------:R-:W-:Y:S10]  /*a6a0*/  ENDCOLLECTIVE ;  /* 0x000000000000791b */ /* 0x000ff40003800000 */
.L_x_316:
[----:B------:R-:W-:Y:S05]  /*a6b0*/  BSYNC B1 ;  /* 0x0000000000017941 */ /* 0x000fea0003800000 */
.L_x_315:
[----:B------:R-:W-:Y:S05]  /*a6c0*/  BRA `(.L_x_317) ;  /* 0xfffffff000087947 */ /* 0x000fea000383ffff */
.L_x_298:
[----:B-1----:R1:W2:Y:S02]  /*a6d0*/  SYNCS.PHASECHK.TRANS64.TRYWAIT P1, [R7+URZ+0x10], R4 ;  /* 0x00001004070075a7 */ /* 0x0022a4000802017f */
[----:B--2---:R-:W-:Y:S05]  /*a6e0*/  @!P1 NANOSLEEP.SYNCS 0x989680 ;  /* 0x009896800000995d */ /* 0x004fea0003900000 */
[----:B------:R-:W2:Y:S02]  /*a6f0*/  @!P1 SYNCS.PHASECHK.TRANS64 P1, [R7+URZ+0x10], R4 ;  /* 0x00001004070095a7 */ /* 0x000ea4000802007f */
[----:B--2---:R-:W-:Y:S05]  /*a700*/  @!P1 BRA `(.L_x_298) ;  /* 0xfffffffc00f09947 */ /* 0x004fea000383ffff */
[----:B------:R-:W-:Y:S05]  /*a710*/  BRA `(.L_x_318) ;  /* 0xfffffff000407947 */ /* 0x000fea000383ffff */
.L_x_307:
[----:B------:R-:W-:Y:S01]  /*a720*/  BSSY B0, `(.L_x_319) ;  /* 0x0000006000007945 */ /* 0x000fe20003800000 */
[----:B------:R-:W-:-:S07]  /*a730*/  IMAD.MOV.U32 R15, RZ, RZ, -0x1 ;  /* 0xffffffffff0f7424 */ /* 0x000fce00078e00ff */
[----:B------:R-:W-:Y:S05]  /*a740*/  WARPSYNC.COLLECTIVE R15, `(.L_x_320) ;  /* 0x000000000f0c7348 */ /* 0x000fea0003c00000 */
[----:B------:R-:W-:Y:S02]  /*a750*/  ELECT P6, UR62, PT ;  /* 0x00000000003e782f */ /* 0x000fe400038c0000 */
[----:B------:R-:W-:Y:S01]  /*a760*/  MOV R14, UR62 ;  /* 0x0000003e000e7c02 */ /* 0x000fe20008000f00 */
[----:B------:R-:W-:Y:S10]  /*a770*/  ENDCOLLECTIVE ;  /* 0x000000000000791b */ /* 0x000ff40003800000 */
.L_x_320:
[----:B------:R-:W-:Y:S05]  /*a780*/  BSYNC B0 ;  /* 0x0000000000007941 */ /* 0x000fea0003800000 */
.L_x_319:
[----:B------:R-:W-:Y:S05]  /*a790*/  BRA `(.L_x_321) ;  /* 0xfffffff800e87947 */ /* 0x000fea000383ffff */
.L_x_311:
[----:B0-----:R0:W1:Y:S02]  /*a7a0*/  SYNCS.PHASECHK.TRANS64.TRYWAIT P0, [R5+URZ], R2 ;  /* 0x00000002050075a7 */ /* 0x001064000800017f */
[----:B-1----:R-:W-:Y:S05]  /*a7b0*/  @!P0 NANOSLEEP.SYNCS 0x989680 ;  /* 0x009896800000895d */ /* 0x002fea0003900000 */
[----:B------:R-:W1:Y:S02]  /*a7c0*/  @!P0 SYNCS.PHASECHK.TRANS64 P0, [R5+URZ], R2 ;  /* 0x00000002050085a7 */ /* 0x000e64000800007f */
[----:B-1----:R-:W-:Y:S05]  /*a7d0*/  @!P0 BRA `(.L_x_311) ;  /* 0xfffffffc00f08947 */ /* 0x002fea000383ffff */
[----:B------:R-:W-:Y:S05]  /*a7e0*/  BRA `(.L_x_322) ;  /* 0xfffffffc00247947 */ /* 0x000fea000383ffff */
.L_x_323:
[----:B------:R-:W-:-:S00]  /*a7f0*/  BRA `(.L_x_323) ;  /* 0xfffffffc00fc7947 */ /* 0x000fc0000383ffff */
[----:B------:R-:W-:-:S00]  /*a800*/  NOP ;  /* 0x0000000000007918 */ /* 0x000fc00000000000 */
[----:B------:R-:W-:-:S00]  /*a810*/  NOP ;  /* 0x0000000000007918 */ /* 0x000fc00000000000 */
[----:B------:R-:W-:-:S00]  /*a820*/  NOP ;  /* 0x0000000000007918 */ /* 0x000fc00000000000 */
[----:B------:R-:W-:-:S00]  /*a830*/  NOP ;  /* 0x0000000000007918 */ /* 0x000fc00000000000 */
[----:B------:R-:W-:-:S00]  /*a840*/  NOP ;  /* 0x0000000000007918 */ /* 0x000fc00000000000 */
[----:B------:R-:W-:-:S00]  /*a850*/  NOP ;  /* 0x0000000000007918 */ /* 0x000fc00000000000 */
[----:B------:R-:W-:-:S00]  /*a860*/  NOP ;  /* 0x0000000000007918 */ /* 0x000fc00000000000 */
[----:B------:R-:W-:-:S00]  /*a870*/  NOP ;  /* 0x0000000000007918 */ /* 0x000fc00000000000 */
.L_x_324:


//--------------------- .nv.global.init           --------------------------
	.section	.nv.global.init,"aw",@progbits
.nv.global.init:
	.type		$str$22,@object
	.size		$str$22,($str$23 - $str$22)
$str$22:
        /*0000*/ 	.byte	0x6b, 0x5f, 0x74, 0x69, 0x6c, 0x65, 0x5f, 0x63, 0x6f, 0x75, 0x6e, 0x74, 0x20, 0x3e, 0x3d, 0x20
        /*0010*/ 	.byte	0x31, 0x00
	.type		$str$23,@object
	.size		$str$23,(__unnamed_1 - $str$23)
$str$23:
        /*0012*/ 	.byte	0x2f, 0x74, 0x6d, 0x70, 0x2f, 0x63, 0x75, 0x74, 0x6c, 0x61, 0x73, 0x73, 0x5f, 0x73, 0x77, 0x65
        /*0022*/ 	.byte	0x65, 0x70, 0x5f, 0x73, 0x72, 0x63, 0x2f, 0x69, 0x6e, 0x63, 0x6c, 0x75, 0x64, 0x65, 0x2f, 0x63
        /*0032*/ 	.byte	0x75, 0x74, 0x6c, 0x61, 0x73, 0x73, 0x2f, 0x67, 0x65, 0x6d, 0x6d, 0x2f, 0x63, 0x6f, 0x6c, 0x6c
        /*0042*/ 	.byte	0x65, 0x63, 0x74, 0x69, 0x76, 0x65, 0x2f, 0x73, 0x6d, 0x39, 0x30, 0x5f, 0x6d, 0x6d, 0x61, 0x5f
        /*0052*/ 	.byte	0x74, 0x6d, 0x61, 0x5f, 0x67, 0x6d, 0x6d, 0x61, 0x5f, 0x73, 0x73, 0x5f, 0x77, 0x61, 0x72, 0x70
        /*0062*/ 	.byte	0x73, 0x70, 0x65, 0x63, 0x69, 0x61, 0x6c, 0x69, 0x7a, 0x65, 0x64, 0x2e, 0x68, 0x70, 0x70, 0x00
	.type		__unnamed_1,@object
	.size		__unnamed_1,(.L_0 - __unnamed_1)
__unnamed_1:
        /*0072*/ 	.byte	0x76, 0x6f, 0x69, 0x64, 0x20, 0x63, 0x75, 0x74, 0x6c, 0x61, 0x73, 0x73, 0x3a, 0x3a, 0x67, 0x65
        /* <DEDUP_REMOVED lines=176> */
        /*0b82*/ 	.byte	0x74, 0x79, 0x5d, 0x00
.L_0:


//--------------------- .nv.shared._ZN7cutlass13device_kernelINS_4gemm6kernel13GemmUniversalIN4cute5tupleIJiiiiEEENS1_10collective13CollectiveMmaINS1_34MainloopSm90TmaGmmaWarpSpecializedILi2ENS5_IJNS4_1CILi4EEESB_NSA_ILi1EEEEEENS1_32KernelTmaWarpSpecializedPingpongEEENS5_IJNSA_ILi64EEENSA_ILi256EEESG_EEEfNS5_IJlSC_lEEEfSJ_NS4_8TiledMMAINS4_8MMA_AtomIJNS4_4SM904GMMA30MMA_64x256x8_F32TF32TF32_SS_TNILNSN_7ScaleInE1ELSP_1EEEEEENS4_6LayoutINS5_IJSC_SC_SC_EEENS5_IJNSA_ILi0EEESU_SU_EEEEENS5_IJNS4_10UnderscoreESX_SX_EEEEENS4_23SM90_TMA_LOAD_MULTICASTENS4_14ComposedLayoutINS4_7SwizzleILi3ELi4ELi3EEENS4_18smem_ptr_flag_bitsILi32EEENSS_INS5_IJNSA_ILi8EEENSA_ILi32EEEEEENS5_IJS17_SC_EEEEEEEvNS4_8identityES10_S1B_vS1C_EENS_8epilogue10collective6detail29Sm90TmaWarpSpecializedAdapterINS1F_15DefaultEpilogueIfSJ_SJ_NS1E_6thread17LinearCombinationIfLi1EffLNS1J_9ScaleType4KindE0ELNS_15FloatRoundStyleE2EfEENS1_15EpilogueDefaultEEEEEvvEEEEvNT_6ParamsE --------------------------
	.section	.nv.shared._ZN7cutlass13device_kernelINS_4gemm6kernel13GemmUniversalIN4cute5tupleIJiiiiEEENS1_10collective13CollectiveMmaINS1_34MainloopSm90TmaGmmaWarpSpecializedILi2ENS5_IJNS4_1CILi4EEESB_NSA_ILi1EEEEEENS1_32KernelTmaWarpSpecializedPingpongEEENS5_IJNSA_ILi64EEENSA_ILi256EEESG_EEEfNS5_IJlSC_lEEEfSJ_NS4_8TiledMMAINS4_8MMA_AtomIJNS4_4SM904GMMA30MMA_64x256x8_F32TF32TF32_SS_TNILNSN_7ScaleInE1ELSP_1EEEEEENS4_6LayoutINS5_IJSC_SC_SC_EEENS5_IJNSA_ILi0EEESU_SU_EEEEENS5_IJNS4_10UnderscoreESX_SX_EEEEENS4_23SM90_TMA_LOAD_MULTICASTENS4_14ComposedLayoutINS4_7SwizzleILi3ELi4ELi3EEENS4_18smem_ptr_flag_bitsILi32EEENSS_INS5_IJNSA_ILi8EEENSA_ILi32EEEEEENS5_IJS17_SC_EEEEEEEvNS4_8identityES10_S1B_vS1C_EENS_8epilogue10collective6detail29Sm90TmaWarpSpecializedAdapterINS1F_15DefaultEpilogueIfSJ_SJ_NS1E_6thread17LinearCombinationIfLi1EffLNS1J_9ScaleType4KindE0ELNS_15FloatRoundStyleE2EfEENS1_15EpilogueDefaultEEEEEvvEEEEvNT_6ParamsE,"aw",@nobits
	.sectionflags	@""
	.align	16
	.zero		1024


//--------------------- .nv.shared.reserved.0     --------------------------
	.section	.nv.shared.reserved.0,"aw",@nobits
	.weak		__nv_reservedSMEM_offset_0_alias
	.size		__nv_reservedSMEM_offset_0_alias, 0, 0
	.other		__nv_reservedSMEM_offset_0_alias,@"STO_CUDA_RESERVED_SHARED STV_DEFAULT"
__nv_reservedSMEM_offset_0_alias:
	.zero		0


//--------------------- .nv.global                --------------------------
	.section	.nv.global,"aw",@nobits
.nv.global:
	.type		_ZN40_INTERNAL_2aa98d87_4_k_cu_3457fae2_281334cute1_E,@object
	.size		_ZN40_INTERNAL_2aa98d87_4_k_cu_3457fae2_281334cute1_E,(_ZN40_INTERNAL_2aa98d87_4_k_cu_3457fae2_281334cuda3std3__45__cpo6cbeginE - _ZN40_INTERNAL_2aa98d87_4_k_cu_3457fae2_281334cute1_E)
_ZN40_INTERNAL_2aa98d87_4_k_cu_3457fae2_281334cute1_E:
	.zero		1
	.type		_ZN40_INTERNAL_2aa98d87_4_k_cu_3457fae2_281334cuda3std3__45__cpo6cbeginE,@object
	.size		_ZN40_INTERNAL_2aa98d87_4_k_cu_3457fae2_281334cuda3std3__45__cpo6cbeginE,(_ZN40_INTERNAL_2aa98d87_4_k_cu_3457fae2_281334cuda3std3__48in_placeE - _ZN40_INTERNAL_2aa98d87_4_k_cu_3457fae2_281334cuda3std3__45__cpo6cbeginE)
_ZN40_INTERNAL_2aa98d87_4_k_cu_3457fae2_281334cuda3std3__45__cpo6cbeginE:
	.zero		1
	.type		_ZN40_INTERNAL_2aa98d87_4_k_cu_3457fae2_281334cuda3std3__48in_placeE,@object
	.size		_ZN40_INTERNAL_2aa98d87_4_k_cu_3457fae2_281334cuda3std3__48in_placeE,(_ZN40_INTERNAL_2aa98d87_4_k_cu_3457fae2_281334cuda3std6ranges3__45__cpo9iter_moveE - _ZN40_INTERNAL_2aa98d87_4_k_cu_3457fae2_281334cuda3std3__48in_placeE)
_ZN40_INTERNAL_2aa98d87_4_k_cu_3457fae2_281334cuda3std3__48in_placeE:
	.zero		1
	.type		_ZN40_INTERNAL_2aa98d87_4_k_cu_3457fae2_281334cuda3std6ranges3__45__cpo9iter_moveE,@object
	.size		_ZN40_INTERNAL_2aa98d87_4_k_cu_3457fae2_281334cuda3std6ranges3__45__cpo9iter_moveE,(_ZN40_INTERNAL_2aa98d87_4_k_cu_3457fae2_281334cuda3std3__45__cpo5beginE - _ZN40_INTERNAL_2aa98d87_4_k_cu_3457fae2_281334cuda3std6ranges3__45__cpo9iter_moveE)
_ZN40_INTERNAL_2aa98d87_4_k_cu_3457fae2_281334cuda3std6ranges3__45__cpo9iter_moveE:
	.zero		1
	.type		_ZN40_INTERNAL_2aa98d87_4_k_cu_3457fae2_281334cuda3std3__45__cpo5beginE,@object
	.size		_ZN40_INTERNAL_2aa98d87_4_k_cu_3457fae2_281334cuda3std3__45__cpo5beginE,(_ZN40_INTERNAL_2aa98d87_4_k_cu_3457fae2_281334cuda3std3__442_GLOBAL__N__2aa98d87_4_k_cu_3457fae2_281336ignoreE - _ZN40_INTERNAL_2aa98d87_4_k_cu_3457fae2_281334cuda3std3__45__cpo5beginE)
_ZN40_INTERNAL_2aa98d87_4_k_cu_3457fae2_281334cuda3std3__45__cpo5beginE:
	.zero		1
	.type		_ZN40_INTERNAL_2aa98d87_4_k_cu_3457fae2_281334cuda3std3__442_GLOBAL__N__2aa98d87_4_k_cu_3457fae2_281336ignoreE,@object
	.size		_ZN40_INTERNAL_2aa98d87_4_k_cu_3457fae2_281334cuda3std3__442_GLOBAL__N__2aa98d87_4_k_cu_3457fae2_281336ignoreE,(_ZN40_INTERNAL_2aa98d87_4_k_cu_3457fae2_281334cute7productE - _ZN40_INTERNAL_2aa98d87_4_k_cu_3457fae2_281334cuda3std3__442_GLOBAL__N__2aa98d87_4_k_cu_3457fae2_281336ignoreE)
_ZN40_INTERNAL_2aa98d87_4_k_cu_3457fae2_281334cuda3std3__442_GLOBAL__N__2aa98d87_4_k_cu_3457fae2_281336ignoreE:
	.zero		1
	.type		_ZN40_INTERNAL_2aa98d87_4_k_cu_3457fae2_281334cute7productE,@object
	.size		_ZN40_INTERNAL_2aa98d87_4_k_cu_3457fae2_281334cute7productE,(_ZN40_INTERNAL_2aa98d87_4_k_cu_3457fae2_281334cuda3std3__45__cpo3endE - _ZN40_INTERNAL_2aa98d87_4_k_cu_3457fae2_281334cute7productE)
_ZN40_INTERNAL_2aa98d87_4_k_cu_3457fae2_281334cute7productE:
	.zero		1
	.type		_ZN40_INTERNAL_2aa98d87_4_k_cu_3457fae2_281334cuda3std3__45__cpo3endE,@object
	.size		_ZN40_INTERNAL_2aa98d87_4_k_cu_3457fae2_281334cuda3std3__45__cpo3endE,(_ZN40_INTERNAL_2aa98d87_4_k_cu_3457fae2_281334cuda3std3__419piecewise_constructE - _ZN40_INTERNAL_2aa98d87_4_k_cu_3457fae2_281334cuda3std3__45__cpo3endE)
_ZN40_INTERNAL_2aa98d87_4_k_cu_3457fae2_281334cuda3std3__45__cpo3endE:
	.zero		1
	.type		_ZN40_INTERNAL_2aa98d87_4_k_cu_3457fae2_281334cuda3std3__419piecewise_constructE,@object
	.size		_ZN40_INTERNAL_2aa98d87_4_k_cu_3457fae2_281334cuda3std3__419piecewise_constructE,(_ZN40_INTERNAL_2aa98d87_4_k_cu_3457fae2_281334cuda3std3__45__cpo4cendE - _ZN40_INTERNAL_2aa98d87_4_k_cu_3457fae2_281334cuda3std3__419piecewise_constructE)
_ZN40_INTERNAL_2aa98d87_4_k_cu_3457fae2_281334cuda3std3__419piecewise_constructE:
	.zero		1
	.type		_ZN40_INTERNAL_2aa98d87_4_k_cu_3457fae2_281334cuda3std3__45__cpo4cendE,@object
	.size		_ZN40_INTERNAL_2aa98d87_4_k_cu_3457fae2_281334cuda3std3__45__cpo4cendE,(_ZN40_INTERNAL_2aa98d87_4_k_cu_3457fae2_281334cuda3std6ranges3__45__cpo4swapE - _ZN40_INTERNAL_2aa98d87_4_k_cu_3457fae2_281334cuda3std3__45__cpo4cendE)
_ZN40_INTERNAL_2aa98d87_4_k_cu_3457fae2_281334cuda3std3__45__cpo4cendE:
	.zero		1
	.type		_ZN40_INTERNAL_2aa98d87_4_k_cu_3457fae2_281334cuda3std6ranges3__45__cpo4swapE,@object
	.size		_ZN40_INTERNAL_2aa98d87_4_k_cu_3457fae2_281334cuda3std6ranges3__45__cpo4swapE,(.L_8 - _ZN40_INTERNAL_2aa98d87_4_k_cu_3457fae2_281334cuda3std6ranges3__45__cpo4swapE)
_ZN40_INTERNAL_2aa98d87_4_k_cu_3457fae2_281334cuda3std6ranges3__45__cpo4swapE:
	.zero		1
.L_8:


//--------------------- .nv.constant0._ZN7cutlass13device_kernelINS_4gemm6kernel13GemmUniversalIN4cute5tupleIJiiiiEEENS1_10collective13CollectiveMmaINS1_34MainloopSm90TmaGmmaWarpSpecializedILi2ENS5_IJNS4_1CILi4EEESB_NSA_ILi1EEEEEENS1_32KernelTmaWarpSpecializedPingpongEEENS5_IJNSA_ILi64EEENSA_ILi256EEESG_EEEfNS5_IJlSC_lEEEfSJ_NS4_8TiledMMAINS4_8MMA_AtomIJNS4_4SM904GMMA30MMA_64x256x8_F32TF32TF32_SS_TNILNSN_7ScaleInE1ELSP_1EEEEEENS4_6LayoutINS5_IJSC_SC_SC_EEENS5_IJNSA_ILi0EEESU_SU_EEEEENS5_IJNS4_10UnderscoreESX_SX_EEEEENS4_23SM90_TMA_LOAD_MULTICASTENS4_14ComposedLayoutINS4_7SwizzleILi3ELi4ELi3EEENS4_18smem_ptr_flag_bitsILi32EEENSS_INS5_IJNSA_ILi8EEENSA_ILi32EEEEEENS5_IJS17_SC_EEEEEEEvNS4_8identityES10_S1B_vS1C_EENS_8epilogue10collective6detail29Sm90TmaWarpSpecializedAdapterINS1F_15DefaultEpilogueIfSJ_SJ_NS1E_6thread17LinearCombinationIfLi1EffLNS1J_9ScaleType4KindE0ELNS_15FloatRoundStyleE2EfEENS1_15EpilogueDefaultEEEEEvvEEEEvNT_6ParamsE --------------------------
	.section	.nv.constant0._ZN7cutlass13device_kernelINS_4gemm6kernel13GemmUniversalIN4cute5tupleIJiiiiEEENS1_10collective13CollectiveMmaINS1_34MainloopSm90TmaGmmaWarpSpecializedILi2ENS5_IJNS4_1CILi4EEESB_NSA_ILi1EEEEEENS1_32KernelTmaWarpSpecializedPingpongEEENS5_IJNSA_ILi64EEENSA_ILi256EEESG_EEEfNS5_IJlSC_lEEEfSJ_NS4_8TiledMMAINS4_8MMA_AtomIJNS4_4SM904GMMA30MMA_64x256x8_F32TF32TF32_SS_TNILNSN_7ScaleInE1ELSP_1EEEEEENS4_6LayoutINS5_IJSC_SC_SC_EEENS5_IJNSA_ILi0EEESU_SU_EEEEENS5_IJNS4_10UnderscoreESX_SX_EEEEENS4_23SM90_TMA_LOAD_MULTICASTENS4_14ComposedLayoutINS4_7SwizzleILi3ELi4ELi3EEENS4_18smem_ptr_flag_bitsILi32EEENSS_INS5_IJNSA_ILi8EEENSA_ILi32EEEEEENS5_IJS17_SC_EEEEEEEvNS4_8identityES10_S1B_vS1C_EENS_8epilogue10collective6detail29Sm90TmaWarpSpecializedAdapterINS1F_15DefaultEpilogueIfSJ_SJ_NS1E_6thread17LinearCombinationIfLi1EffLNS1J_9ScaleType4KindE0ELNS_15FloatRoundStyleE2EfEENS1_15EpilogueDefaultEEEEEvvEEEEvNT_6ParamsE,"a",@progbits
	.sectionflags	@""
	.align	4
.nv.constant0._ZN7cutlass13device_kernelINS_4gemm6kernel13GemmUniversalIN4cute5tupleIJiiiiEEENS1_10collective13CollectiveMmaINS1_34MainloopSm90TmaGmmaWarpSpecializedILi2ENS5_IJNS4_1CILi4EEESB_NSA_ILi1EEEEEENS1_32KernelTmaWarpSpecializedPingpongEEENS5_IJNSA_ILi64EEENSA_ILi256EEESG_EEEfNS5_IJlSC_lEEEfSJ_NS4_8TiledMMAINS4_8MMA_AtomIJNS4_4SM904GMMA30MMA_64x256x8_F32TF32TF32_SS_TNILNSN_7ScaleInE1ELSP_1EEEEEENS4_6LayoutINS5_IJSC_SC_SC_EEENS5_IJNSA_ILi0EEESU_SU_EEEEENS5_IJNS4_10UnderscoreESX_SX_EEEEENS4_23SM90_TMA_LOAD_MULTICASTENS4_14ComposedLayoutINS4_7SwizzleILi3ELi4ELi3EEENS4_18smem_ptr_flag_bitsILi32EEENSS_INS5_IJNSA_ILi8EEENSA_ILi32EEEEEENS5_IJS17_SC_EEEEEEEvNS4_8identityES10_S1B_vS1C_EENS_8epilogue10collective6detail29Sm90TmaWarpSpecializedAdapterINS1F_15DefaultEpilogueIfSJ_SJ_NS1E_6thread17LinearCombinationIfLi1EffLNS1J_9ScaleType4KindE0ELNS_15FloatRoundStyleE2EfEENS1_15EpilogueDefaultEEEEEvvEEEEvNT_6ParamsE:
	.zero		1664


//--------------------- SYMBOLS --------------------------

	.type		.nv.reservedSmem.offset0,@object
	.size		.nv.reservedSmem.offset0,0x4
	.type		__assertfail,@function
